//
// Generated by NVIDIA NVVM Compiler
//
// Compiler Build ID: CL-36424714
// Cuda compilation tools, release 13.0, V13.0.88
// Based on NVVM 20.0.0
//

.version 9.0
.target sm_100
.address_size 64

	// .globl	eigenVecBatchKernel

.visible .entry eigenVecBatchKernel(
	.param .u32 eigenVecBatchKernel_param_0,
	.param .u64 .ptr .align 1 eigenVecBatchKernel_param_1,
	.param .u32 eigenVecBatchKernel_param_2,
	.param .u32 eigenVecBatchKernel_param_3,
	.param .u32 eigenVecBatchKernel_param_4,
	.param .u64 .ptr .align 1 eigenVecBatchKernel_param_5,
	.param .u32 eigenVecBatchKernel_param_6,
	.param .u32 eigenVecBatchKernel_param_7,
	.param .u64 .ptr .align 1 eigenVecBatchKernel_param_8,
	.param .u32 eigenVecBatchKernel_param_9,
	.param .u64 .ptr .align 1 eigenVecBatchKernel_param_10,
	.param .f32 eigenVecBatchKernel_param_11
)
{
	.reg .pred 	%p<89>;
	.reg .b32 	%r<328>;
	.reg .b32 	%f<314>;
	.reg .b64 	%rd<415>;

	ld.param.u32 	%r108, [eigenVecBatchKernel_param_0];
	ld.param.u64 	%rd20, [eigenVecBatchKernel_param_1];
	ld.param.u32 	%r102, [eigenVecBatchKernel_param_2];
	ld.param.u32 	%r103, [eigenVecBatchKernel_param_3];
	ld.param.u32 	%r104, [eigenVecBatchKernel_param_4];
	ld.param.u64 	%rd23, [eigenVecBatchKernel_param_5];
	ld.param.u32 	%r105, [eigenVecBatchKernel_param_6];
	ld.param.u32 	%r106, [eigenVecBatchKernel_param_7];
	ld.param.u64 	%rd21, [eigenVecBatchKernel_param_8];
	ld.param.u32 	%r107, [eigenVecBatchKernel_param_9];
	ld.param.u64 	%rd22, [eigenVecBatchKernel_param_10];
	ld.param.f32 	%f21, [eigenVecBatchKernel_param_11];
	cvta.to.global.u64 	%rd1, %rd23;
	mov.u32 	%r109, %ctaid.x;
	mov.u32 	%r110, %ntid.x;
	mov.u32 	%r111, %tid.x;
	mad.lo.s32 	%r1, %r109, %r110, %r111;
	setp.ge.s32 	%p1, %r1, %r108;
	@%p1 bra 	$L__BB0_74;
	cvta.to.global.u64 	%rd24, %rd21;
	cvta.to.global.u64 	%rd25, %rd20;
	cvta.to.global.u64 	%rd2, %rd22;
	mul.lo.s32 	%r2, %r103, %r1;
	mul.lo.s32 	%r112, %r2, %r104;
	mul.wide.s32 	%rd26, %r112, 4;
	add.s64 	%rd3, %rd25, %rd26;
	mad.lo.s32 	%r113, %r107, %r1, %r106;
	mul.wide.s32 	%rd27, %r113, 4;
	add.s64 	%rd28, %rd24, %rd27;
	ld.global.f32 	%f1, [%rd28];
	setp.lt.s32 	%p2, %r103, 1;
	@%p2 bra 	$L__BB0_14;
	and.b32  	%r3, %r103, 15;
	setp.lt.u32 	%p3, %r103, 16;
	mov.b32 	%r286, 0;
	@%p3 bra 	$L__BB0_5;
	and.b32  	%r286, %r103, 2147483632;
	mov.b32 	%r284, 0;
$L__BB0_4:
	.pragma "nounroll";
	mul.lo.s32 	%r116, %r284, %r104;
	add.s32 	%r117, %r116, %r284;
	mul.wide.s32 	%rd29, %r117, 4;
	add.s64 	%rd30, %rd3, %rd29;
	ld.global.f32 	%f22, [%rd30];
	sub.f32 	%f23, %f22, %f1;
	st.global.f32 	[%rd30], %f23;
	add.s32 	%r118, %r116, %r104;
	cvt.s64.s32 	%rd31, %r118;
	cvt.s64.s32 	%rd32, %r284;
	add.s64 	%rd33, %rd31, %rd32;
	shl.b64 	%rd34, %rd33, 2;
	add.s64 	%rd35, %rd3, %rd34;
	ld.global.f32 	%f24, [%rd35+4];
	sub.f32 	%f25, %f24, %f1;
	st.global.f32 	[%rd35+4], %f25;
	add.s32 	%r119, %r118, %r104;
	cvt.s64.s32 	%rd36, %r119;
	add.s64 	%rd37, %rd36, %rd32;
	shl.b64 	%rd38, %rd37, 2;
	add.s64 	%rd39, %rd3, %rd38;
	ld.global.f32 	%f26, [%rd39+8];
	sub.f32 	%f27, %f26, %f1;
	st.global.f32 	[%rd39+8], %f27;
	add.s32 	%r120, %r119, %r104;
	cvt.s64.s32 	%rd40, %r120;
	add.s64 	%rd41, %rd40, %rd32;
	shl.b64 	%rd42, %rd41, 2;
	add.s64 	%rd43, %rd3, %rd42;
	ld.global.f32 	%f28, [%rd43+12];
	sub.f32 	%f29, %f28, %f1;
	st.global.f32 	[%rd43+12], %f29;
	add.s32 	%r121, %r120, %r104;
	cvt.s64.s32 	%rd44, %r121;
	add.s64 	%rd45, %rd44, %rd32;
	shl.b64 	%rd46, %rd45, 2;
	add.s64 	%rd47, %rd3, %rd46;
	ld.global.f32 	%f30, [%rd47+16];
	sub.f32 	%f31, %f30, %f1;
	st.global.f32 	[%rd47+16], %f31;
	add.s32 	%r122, %r121, %r104;
	cvt.s64.s32 	%rd48, %r122;
	add.s64 	%rd49, %rd48, %rd32;
	shl.b64 	%rd50, %rd49, 2;
	add.s64 	%rd51, %rd3, %rd50;
	ld.global.f32 	%f32, [%rd51+20];
	sub.f32 	%f33, %f32, %f1;
	st.global.f32 	[%rd51+20], %f33;
	add.s32 	%r123, %r122, %r104;
	cvt.s64.s32 	%rd52, %r123;
	add.s64 	%rd53, %rd52, %rd32;
	shl.b64 	%rd54, %rd53, 2;
	add.s64 	%rd55, %rd3, %rd54;
	ld.global.f32 	%f34, [%rd55+24];
	sub.f32 	%f35, %f34, %f1;
	st.global.f32 	[%rd55+24], %f35;
	add.s32 	%r124, %r123, %r104;
	cvt.s64.s32 	%rd56, %r124;
	add.s64 	%rd57, %rd56, %rd32;
	shl.b64 	%rd58, %rd57, 2;
	add.s64 	%rd59, %rd3, %rd58;
	ld.global.f32 	%f36, [%rd59+28];
	sub.f32 	%f37, %f36, %f1;
	st.global.f32 	[%rd59+28], %f37;
	add.s32 	%r125, %r124, %r104;
	cvt.s64.s32 	%rd60, %r125;
	add.s64 	%rd61, %rd60, %rd32;
	shl.b64 	%rd62, %rd61, 2;
	add.s64 	%rd63, %rd3, %rd62;
	ld.global.f32 	%f38, [%rd63+32];
	sub.f32 	%f39, %f38, %f1;
	st.global.f32 	[%rd63+32], %f39;
	add.s32 	%r126, %r125, %r104;
	cvt.s64.s32 	%rd64, %r126;
	add.s64 	%rd65, %rd64, %rd32;
	shl.b64 	%rd66, %rd65, 2;
	add.s64 	%rd67, %rd3, %rd66;
	ld.global.f32 	%f40, [%rd67+36];
	sub.f32 	%f41, %f40, %f1;
	st.global.f32 	[%rd67+36], %f41;
	add.s32 	%r127, %r126, %r104;
	cvt.s64.s32 	%rd68, %r127;
	add.s64 	%rd69, %rd68, %rd32;
	shl.b64 	%rd70, %rd69, 2;
	add.s64 	%rd71, %rd3, %rd70;
	ld.global.f32 	%f42, [%rd71+40];
	sub.f32 	%f43, %f42, %f1;
	st.global.f32 	[%rd71+40], %f43;
	add.s32 	%r128, %r127, %r104;
	cvt.s64.s32 	%rd72, %r128;
	add.s64 	%rd73, %rd72, %rd32;
	shl.b64 	%rd74, %rd73, 2;
	add.s64 	%rd75, %rd3, %rd74;
	ld.global.f32 	%f44, [%rd75+44];
	sub.f32 	%f45, %f44, %f1;
	st.global.f32 	[%rd75+44], %f45;
	add.s32 	%r129, %r128, %r104;
	cvt.s64.s32 	%rd76, %r129;
	add.s64 	%rd77, %rd76, %rd32;
	shl.b64 	%rd78, %rd77, 2;
	add.s64 	%rd79, %rd3, %rd78;
	ld.global.f32 	%f46, [%rd79+48];
	sub.f32 	%f47, %f46, %f1;
	st.global.f32 	[%rd79+48], %f47;
	add.s32 	%r130, %r129, %r104;
	cvt.s64.s32 	%rd80, %r130;
	add.s64 	%rd81, %rd80, %rd32;
	shl.b64 	%rd82, %rd81, 2;
	add.s64 	%rd83, %rd3, %rd82;
	ld.global.f32 	%f48, [%rd83+52];
	sub.f32 	%f49, %f48, %f1;
	st.global.f32 	[%rd83+52], %f49;
	add.s32 	%r131, %r130, %r104;
	cvt.s64.s32 	%rd84, %r131;
	add.s64 	%rd85, %rd84, %rd32;
	shl.b64 	%rd86, %rd85, 2;
	add.s64 	%rd87, %rd3, %rd86;
	ld.global.f32 	%f50, [%rd87+56];
	sub.f32 	%f51, %f50, %f1;
	st.global.f32 	[%rd87+56], %f51;
	add.s32 	%r132, %r131, %r104;
	cvt.s64.s32 	%rd88, %r132;
	add.s64 	%rd89, %rd88, %rd32;
	shl.b64 	%rd90, %rd89, 2;
	add.s64 	%rd91, %rd3, %rd90;
	ld.global.f32 	%f52, [%rd91+60];
	sub.f32 	%f53, %f52, %f1;
	st.global.f32 	[%rd91+60], %f53;
	add.s32 	%r284, %r284, 16;
	setp.ne.s32 	%p4, %r284, %r286;
	@%p4 bra 	$L__BB0_4;
$L__BB0_5:
	setp.eq.s32 	%p5, %r3, 0;
	@%p5 bra 	$L__BB0_14;
	and.b32  	%r8, %r103, 7;
	setp.lt.u32 	%p6, %r3, 8;
	@%p6 bra 	$L__BB0_8;
	mul.lo.s32 	%r133, %r286, %r104;
	add.s32 	%r134, %r133, %r286;
	mul.wide.s32 	%rd92, %r134, 4;
	add.s64 	%rd93, %rd3, %rd92;
	ld.global.f32 	%f54, [%rd93];
	sub.f32 	%f55, %f54, %f1;
	st.global.f32 	[%rd93], %f55;
	add.s32 	%r135, %r133, %r104;
	cvt.s64.s32 	%rd94, %r135;
	cvt.u64.u32 	%rd95, %r286;
	add.s64 	%rd96, %rd94, %rd95;
	shl.b64 	%rd97, %rd96, 2;
	add.s64 	%rd98, %rd3, %rd97;
	ld.global.f32 	%f56, [%rd98+4];
	sub.f32 	%f57, %f56, %f1;
	st.global.f32 	[%rd98+4], %f57;
	add.s32 	%r136, %r135, %r104;
	cvt.s64.s32 	%rd99, %r136;
	add.s64 	%rd100, %rd99, %rd95;
	shl.b64 	%rd101, %rd100, 2;
	add.s64 	%rd102, %rd3, %rd101;
	ld.global.f32 	%f58, [%rd102+8];
	sub.f32 	%f59, %f58, %f1;
	st.global.f32 	[%rd102+8], %f59;
	add.s32 	%r137, %r136, %r104;
	cvt.s64.s32 	%rd103, %r137;
	add.s64 	%rd104, %rd103, %rd95;
	shl.b64 	%rd105, %rd104, 2;
	add.s64 	%rd106, %rd3, %rd105;
	ld.global.f32 	%f60, [%rd106+12];
	sub.f32 	%f61, %f60, %f1;
	st.global.f32 	[%rd106+12], %f61;
	add.s32 	%r138, %r137, %r104;
	cvt.s64.s32 	%rd107, %r138;
	add.s64 	%rd108, %rd107, %rd95;
	shl.b64 	%rd109, %rd108, 2;
	add.s64 	%rd110, %rd3, %rd109;
	ld.global.f32 	%f62, [%rd110+16];
	sub.f32 	%f63, %f62, %f1;
	st.global.f32 	[%rd110+16], %f63;
	add.s32 	%r139, %r138, %r104;
	cvt.s64.s32 	%rd111, %r139;
	add.s64 	%rd112, %rd111, %rd95;
	shl.b64 	%rd113, %rd112, 2;
	add.s64 	%rd114, %rd3, %rd113;
	ld.global.f32 	%f64, [%rd114+20];
	sub.f32 	%f65, %f64, %f1;
	st.global.f32 	[%rd114+20], %f65;
	add.s32 	%r140, %r139, %r104;
	cvt.s64.s32 	%rd115, %r140;
	add.s64 	%rd116, %rd115, %rd95;
	shl.b64 	%rd117, %rd116, 2;
	add.s64 	%rd118, %rd3, %rd117;
	ld.global.f32 	%f66, [%rd118+24];
	sub.f32 	%f67, %f66, %f1;
	st.global.f32 	[%rd118+24], %f67;
	add.s32 	%r141, %r140, %r104;
	cvt.s64.s32 	%rd119, %r141;
	add.s64 	%rd120, %rd119, %rd95;
	shl.b64 	%rd121, %rd120, 2;
	add.s64 	%rd122, %rd3, %rd121;
	ld.global.f32 	%f68, [%rd122+28];
	sub.f32 	%f69, %f68, %f1;
	st.global.f32 	[%rd122+28], %f69;
	add.s32 	%r286, %r286, 8;
$L__BB0_8:
	setp.eq.s32 	%p7, %r8, 0;
	@%p7 bra 	$L__BB0_14;
	and.b32  	%r11, %r103, 3;
	setp.lt.u32 	%p8, %r8, 4;
	@%p8 bra 	$L__BB0_11;
	mul.lo.s32 	%r142, %r286, %r104;
	add.s32 	%r143, %r142, %r286;
	mul.wide.s32 	%rd123, %r143, 4;
	add.s64 	%rd124, %rd3, %rd123;
	ld.global.f32 	%f70, [%rd124];
	sub.f32 	%f71, %f70, %f1;
	st.global.f32 	[%rd124], %f71;
	add.s32 	%r144, %r142, %r104;
	cvt.s64.s32 	%rd125, %r144;
	cvt.s64.s32 	%rd126, %r286;
	add.s64 	%rd127, %rd125, %rd126;
	shl.b64 	%rd128, %rd127, 2;
	add.s64 	%rd129, %rd3, %rd128;
	ld.global.f32 	%f72, [%rd129+4];
	sub.f32 	%f73, %f72, %f1;
	st.global.f32 	[%rd129+4], %f73;
	add.s32 	%r145, %r144, %r104;
	cvt.s64.s32 	%rd130, %r145;
	add.s64 	%rd131, %rd130, %rd126;
	shl.b64 	%rd132, %rd131, 2;
	add.s64 	%rd133, %rd3, %rd132;
	ld.global.f32 	%f74, [%rd133+8];
	sub.f32 	%f75, %f74, %f1;
	st.global.f32 	[%rd133+8], %f75;
	add.s32 	%r146, %r145, %r104;
	cvt.s64.s32 	%rd134, %r146;
	add.s64 	%rd135, %rd134, %rd126;
	shl.b64 	%rd136, %rd135, 2;
	add.s64 	%rd137, %rd3, %rd136;
	ld.global.f32 	%f76, [%rd137+12];
	sub.f32 	%f77, %f76, %f1;
	st.global.f32 	[%rd137+12], %f77;
	add.s32 	%r286, %r286, 4;
$L__BB0_11:
	setp.eq.s32 	%p9, %r11, 0;
	@%p9 bra 	$L__BB0_14;
	mov.b32 	%r289, 0;
$L__BB0_13:
	.pragma "nounroll";
	mad.lo.s32 	%r148, %r286, %r104, %r286;
	mul.wide.s32 	%rd138, %r148, 4;
	add.s64 	%rd139, %rd3, %rd138;
	ld.global.f32 	%f78, [%rd139];
	sub.f32 	%f79, %f78, %f1;
	st.global.f32 	[%rd139], %f79;
	add.s32 	%r286, %r286, 1;
	add.s32 	%r289, %r289, 1;
	setp.ne.s32 	%p10, %r289, %r11;
	@%p10 bra 	$L__BB0_13;
$L__BB0_14:
	mul.wide.s32 	%rd140, %r2, 4;
	add.s64 	%rd4, %rd2, %rd140;
	setp.lt.s32 	%p11, %r103, 1;
	mul.lo.s32 	%r150, %r2, %r105;
	cvt.s64.s32 	%rd141, %r150;
	mul.lo.s32 	%r151, %r106, %r105;
	cvt.s64.s32 	%rd142, %r151;
	add.s64 	%rd5, %rd141, %rd142;
	mov.b32 	%r292, 0;
	@%p11 bra 	$L__BB0_61;
	and.b32  	%r18, %r103, 15;
	and.b32  	%r19, %r103, 7;
	and.b32  	%r20, %r103, 3;
	and.b32  	%r21, %r103, 2147483640;
	and.b32  	%r22, %r103, 1;
	mov.b32 	%r290, 0;
	mov.u32 	%r291, %r290;
	mov.u32 	%r292, %r290;
$L__BB0_16:
	mul.wide.s32 	%rd143, %r291, 4;
	add.s64 	%rd6, %rd3, %rd143;
	mul.lo.s32 	%r26, %r290, %r104;
	mul.wide.s32 	%rd144, %r26, 4;
	add.s64 	%rd7, %rd6, %rd144;
	ld.global.f32 	%f80, [%rd7];
	abs.f32 	%f311, %f80;
	add.s32 	%r27, %r291, 1;
	setp.ge.s32 	%p12, %r27, %r102;
	mov.u32 	%r304, %r291;
	@%p12 bra 	$L__BB0_30;
	not.b32 	%r28, %r291;
	add.s32 	%r29, %r102, %r28;
	sub.s32 	%r154, %r102, %r291;
	add.s32 	%r155, %r154, -2;
	setp.lt.u32 	%p13, %r155, 15;
	mov.u32 	%r296, %r27;
	mov.u32 	%r304, %r291;
	@%p13 bra 	$L__BB0_20;
	mov.u32 	%r296, %r27;
	mov.u32 	%r304, %r291;
$L__BB0_19:
	.pragma "nounroll";
	add.s32 	%r156, %r296, %r26;
	mul.wide.s32 	%rd145, %r156, 4;
	add.s64 	%rd146, %rd3, %rd145;
	ld.global.f32 	%f82, [%rd146];
	abs.f32 	%f83, %f82;
	setp.gt.f32 	%p14, %f83, %f311;
	selp.b32 	%r157, %r296, %r304, %p14;
	selp.f32 	%f84, %f83, %f311, %p14;
	add.s32 	%r158, %r296, 1;
	ld.global.f32 	%f85, [%rd146+4];
	abs.f32 	%f86, %f85;
	setp.gt.f32 	%p15, %f86, %f84;
	selp.b32 	%r159, %r158, %r157, %p15;
	selp.f32 	%f87, %f86, %f84, %p15;
	add.s32 	%r160, %r296, 2;
	ld.global.f32 	%f88, [%rd146+8];
	abs.f32 	%f89, %f88;
	setp.gt.f32 	%p16, %f89, %f87;
	selp.b32 	%r161, %r160, %r159, %p16;
	selp.f32 	%f90, %f89, %f87, %p16;
	add.s32 	%r162, %r296, 3;
	ld.global.f32 	%f91, [%rd146+12];
	abs.f32 	%f92, %f91;
	setp.gt.f32 	%p17, %f92, %f90;
	selp.b32 	%r163, %r162, %r161, %p17;
	selp.f32 	%f93, %f92, %f90, %p17;
	add.s32 	%r164, %r296, 4;
	ld.global.f32 	%f94, [%rd146+16];
	abs.f32 	%f95, %f94;
	setp.gt.f32 	%p18, %f95, %f93;
	selp.b32 	%r165, %r164, %r163, %p18;
	selp.f32 	%f96, %f95, %f93, %p18;
	add.s32 	%r166, %r296, 5;
	ld.global.f32 	%f97, [%rd146+20];
	abs.f32 	%f98, %f97;
	setp.gt.f32 	%p19, %f98, %f96;
	selp.b32 	%r167, %r166, %r165, %p19;
	selp.f32 	%f99, %f98, %f96, %p19;
	add.s32 	%r168, %r296, 6;
	ld.global.f32 	%f100, [%rd146+24];
	abs.f32 	%f101, %f100;
	setp.gt.f32 	%p20, %f101, %f99;
	selp.b32 	%r169, %r168, %r167, %p20;
	selp.f32 	%f102, %f101, %f99, %p20;
	add.s32 	%r170, %r296, 7;
	ld.global.f32 	%f103, [%rd146+28];
	abs.f32 	%f104, %f103;
	setp.gt.f32 	%p21, %f104, %f102;
	selp.b32 	%r171, %r170, %r169, %p21;
	selp.f32 	%f105, %f104, %f102, %p21;
	add.s32 	%r172, %r296, 8;
	ld.global.f32 	%f106, [%rd146+32];
	abs.f32 	%f107, %f106;
	setp.gt.f32 	%p22, %f107, %f105;
	selp.b32 	%r173, %r172, %r171, %p22;
	selp.f32 	%f108, %f107, %f105, %p22;
	add.s32 	%r174, %r296, 9;
	ld.global.f32 	%f109, [%rd146+36];
	abs.f32 	%f110, %f109;
	setp.gt.f32 	%p23, %f110, %f108;
	selp.b32 	%r175, %r174, %r173, %p23;
	selp.f32 	%f111, %f110, %f108, %p23;
	add.s32 	%r176, %r296, 10;
	ld.global.f32 	%f112, [%rd146+40];
	abs.f32 	%f113, %f112;
	setp.gt.f32 	%p24, %f113, %f111;
	selp.b32 	%r177, %r176, %r175, %p24;
	selp.f32 	%f114, %f113, %f111, %p24;
	add.s32 	%r178, %r296, 11;
	ld.global.f32 	%f115, [%rd146+44];
	abs.f32 	%f116, %f115;
	setp.gt.f32 	%p25, %f116, %f114;
	selp.b32 	%r179, %r178, %r177, %p25;
	selp.f32 	%f117, %f116, %f114, %p25;
	add.s32 	%r180, %r296, 12;
	ld.global.f32 	%f118, [%rd146+48];
	abs.f32 	%f119, %f118;
	setp.gt.f32 	%p26, %f119, %f117;
	selp.b32 	%r181, %r180, %r179, %p26;
	selp.f32 	%f120, %f119, %f117, %p26;
	add.s32 	%r182, %r296, 13;
	ld.global.f32 	%f121, [%rd146+52];
	abs.f32 	%f122, %f121;
	setp.gt.f32 	%p27, %f122, %f120;
	selp.b32 	%r183, %r182, %r181, %p27;
	selp.f32 	%f123, %f122, %f120, %p27;
	add.s32 	%r184, %r296, 14;
	ld.global.f32 	%f124, [%rd146+56];
	abs.f32 	%f125, %f124;
	setp.gt.f32 	%p28, %f125, %f123;
	selp.b32 	%r185, %r184, %r183, %p28;
	selp.f32 	%f126, %f125, %f123, %p28;
	add.s32 	%r186, %r296, 15;
	ld.global.f32 	%f127, [%rd146+60];
	abs.f32 	%f128, %f127;
	setp.gt.f32 	%p29, %f128, %f126;
	selp.b32 	%r304, %r186, %r185, %p29;
	selp.f32 	%f311, %f128, %f126, %p29;
	add.s32 	%r296, %r296, 16;
	add.s32 	%r187, %r296, %r28;
	and.b32  	%r188, %r29, -16;
	setp.ne.s32 	%p30, %r187, %r188;
	@%p30 bra 	$L__BB0_19;
$L__BB0_20:
	and.b32  	%r37, %r29, 15;
	setp.eq.s32 	%p31, %r37, 0;
	@%p31 bra 	$L__BB0_30;
	setp.lt.u32 	%p32, %r37, 8;
	@%p32 bra 	$L__BB0_23;
	add.s32 	%r190, %r296, %r26;
	mul.wide.s32 	%rd147, %r190, 4;
	add.s64 	%rd148, %rd3, %rd147;
	ld.global.f32 	%f130, [%rd148];
	abs.f32 	%f131, %f130;
	setp.gt.f32 	%p33, %f131, %f311;
	selp.b32 	%r191, %r296, %r304, %p33;
	selp.f32 	%f132, %f131, %f311, %p33;
	add.s32 	%r192, %r296, 1;
	ld.global.f32 	%f133, [%rd148+4];
	abs.f32 	%f134, %f133;
	setp.gt.f32 	%p34, %f134, %f132;
	selp.b32 	%r193, %r192, %r191, %p34;
	selp.f32 	%f135, %f134, %f132, %p34;
	add.s32 	%r194, %r296, 2;
	ld.global.f32 	%f136, [%rd148+8];
	abs.f32 	%f137, %f136;
	setp.gt.f32 	%p35, %f137, %f135;
	selp.b32 	%r195, %r194, %r193, %p35;
	selp.f32 	%f138, %f137, %f135, %p35;
	add.s32 	%r196, %r296, 3;
	ld.global.f32 	%f139, [%rd148+12];
	abs.f32 	%f140, %f139;
	setp.gt.f32 	%p36, %f140, %f138;
	selp.b32 	%r197, %r196, %r195, %p36;
	selp.f32 	%f141, %f140, %f138, %p36;
	add.s32 	%r198, %r296, 4;
	ld.global.f32 	%f142, [%rd148+16];
	abs.f32 	%f143, %f142;
	setp.gt.f32 	%p37, %f143, %f141;
	selp.b32 	%r199, %r198, %r197, %p37;
	selp.f32 	%f144, %f143, %f141, %p37;
	add.s32 	%r200, %r296, 5;
	ld.global.f32 	%f145, [%rd148+20];
	abs.f32 	%f146, %f145;
	setp.gt.f32 	%p38, %f146, %f144;
	selp.b32 	%r201, %r200, %r199, %p38;
	selp.f32 	%f147, %f146, %f144, %p38;
	add.s32 	%r202, %r296, 6;
	ld.global.f32 	%f148, [%rd148+24];
	abs.f32 	%f149, %f148;
	setp.gt.f32 	%p39, %f149, %f147;
	selp.b32 	%r203, %r202, %r201, %p39;
	selp.f32 	%f150, %f149, %f147, %p39;
	add.s32 	%r204, %r296, 7;
	ld.global.f32 	%f151, [%rd148+28];
	abs.f32 	%f152, %f151;
	setp.gt.f32 	%p40, %f152, %f150;
	selp.b32 	%r304, %r204, %r203, %p40;
	selp.f32 	%f311, %f152, %f150, %p40;
	add.s32 	%r296, %r296, 8;
$L__BB0_23:
	and.b32  	%r43, %r29, 7;
	setp.eq.s32 	%p41, %r43, 0;
	@%p41 bra 	$L__BB0_30;
	and.b32  	%r44, %r29, 3;
	setp.lt.u32 	%p42, %r43, 4;
	@%p42 bra 	$L__BB0_26;
	add.s32 	%r206, %r296, %r26;
	mul.wide.s32 	%rd149, %r206, 4;
	add.s64 	%rd150, %rd3, %rd149;
	ld.global.f32 	%f154, [%rd150];
	abs.f32 	%f155, %f154;
	setp.gt.f32 	%p43, %f155, %f311;
	selp.b32 	%r207, %r296, %r304, %p43;
	selp.f32 	%f156, %f155, %f311, %p43;
	add.s32 	%r208, %r296, 1;
	ld.global.f32 	%f157, [%rd150+4];
	abs.f32 	%f158, %f157;
	setp.gt.f32 	%p44, %f158, %f156;
	selp.b32 	%r209, %r208, %r207, %p44;
	selp.f32 	%f159, %f158, %f156, %p44;
	add.s32 	%r210, %r296, 2;
	ld.global.f32 	%f160, [%rd150+8];
	abs.f32 	%f161, %f160;
	setp.gt.f32 	%p45, %f161, %f159;
	selp.b32 	%r211, %r210, %r209, %p45;
	selp.f32 	%f162, %f161, %f159, %p45;
	add.s32 	%r212, %r296, 3;
	ld.global.f32 	%f163, [%rd150+12];
	abs.f32 	%f164, %f163;
	setp.gt.f32 	%p46, %f164, %f162;
	selp.b32 	%r304, %r212, %r211, %p46;
	selp.f32 	%f311, %f164, %f162, %p46;
	add.s32 	%r296, %r296, 4;
$L__BB0_26:
	setp.eq.s32 	%p47, %r44, 0;
	@%p47 bra 	$L__BB0_30;
	add.s32 	%r213, %r296, %r26;
	mul.wide.s32 	%rd151, %r213, 4;
	add.s64 	%rd8, %rd3, %rd151;
	ld.global.f32 	%f165, [%rd8];
	abs.f32 	%f166, %f165;
	setp.gt.f32 	%p48, %f166, %f311;
	selp.b32 	%r304, %r296, %r304, %p48;
	selp.f32 	%f311, %f166, %f311, %p48;
	setp.eq.s32 	%p49, %r44, 1;
	@%p49 bra 	$L__BB0_30;
	add.s32 	%r214, %r296, 1;
	ld.global.f32 	%f167, [%rd8+4];
	abs.f32 	%f168, %f167;
	setp.gt.f32 	%p50, %f168, %f311;
	selp.b32 	%r304, %r214, %r304, %p50;
	selp.f32 	%f311, %f168, %f311, %p50;
	setp.eq.s32 	%p51, %r44, 2;
	@%p51 bra 	$L__BB0_30;
	add.s32 	%r215, %r296, 2;
	ld.global.f32 	%f169, [%rd8+8];
	abs.f32 	%f170, %f169;
	setp.gt.f32 	%p52, %f170, %f311;
	selp.b32 	%r304, %r215, %r304, %p52;
	selp.f32 	%f311, %f170, %f311, %p52;
$L__BB0_30:
	setp.le.f32 	%p53, %f311, %f21;
	@%p53 bra 	$L__BB0_59;
	setp.eq.s32 	%p54, %r304, %r291;
	@%p54 bra 	$L__BB0_45;
	setp.lt.u32 	%p55, %r103, 16;
	cvt.s64.s32 	%rd9, %r304;
	mov.b32 	%r307, 0;
	@%p55 bra 	$L__BB0_35;
	mov.b32 	%r305, 0;
$L__BB0_34:
	.pragma "nounroll";
	mul.lo.s32 	%r219, %r305, %r104;
	cvt.s64.s32 	%rd154, %r219;
	add.s64 	%rd155, %rd154, %rd9;
	shl.b64 	%rd156, %rd155, 2;
	add.s64 	%rd157, %rd3, %rd156;
	mul.wide.s32 	%rd158, %r219, 4;
	add.s64 	%rd159, %rd6, %rd158;
	ld.global.f32 	%f171, [%rd157];
	ld.global.f32 	%f172, [%rd159];
	st.global.f32 	[%rd157], %f172;
	st.global.f32 	[%rd159], %f171;
	add.s32 	%r220, %r219, %r104;
	cvt.s64.s32 	%rd160, %r220;
	add.s64 	%rd161, %rd160, %rd9;
	shl.b64 	%rd162, %rd161, 2;
	add.s64 	%rd163, %rd3, %rd162;
	mul.wide.s32 	%rd164, %r104, 4;
	add.s64 	%rd165, %rd159, %rd164;
	ld.global.f32 	%f173, [%rd163];
	ld.global.f32 	%f174, [%rd165];
	st.global.f32 	[%rd163], %f174;
	st.global.f32 	[%rd165], %f173;
	add.s32 	%r221, %r220, %r104;
	cvt.s64.s32 	%rd166, %r221;
	add.s64 	%rd167, %rd166, %rd9;
	shl.b64 	%rd168, %rd167, 2;
	add.s64 	%rd169, %rd3, %rd168;
	add.s64 	%rd170, %rd165, %rd164;
	ld.global.f32 	%f175, [%rd169];
	ld.global.f32 	%f176, [%rd170];
	st.global.f32 	[%rd169], %f176;
	st.global.f32 	[%rd170], %f175;
	add.s32 	%r222, %r221, %r104;
	cvt.s64.s32 	%rd171, %r222;
	add.s64 	%rd172, %rd171, %rd9;
	shl.b64 	%rd173, %rd172, 2;
	add.s64 	%rd174, %rd3, %rd173;
	add.s64 	%rd175, %rd170, %rd164;
	ld.global.f32 	%f177, [%rd174];
	ld.global.f32 	%f178, [%rd175];
	st.global.f32 	[%rd174], %f178;
	st.global.f32 	[%rd175], %f177;
	add.s32 	%r223, %r222, %r104;
	cvt.s64.s32 	%rd176, %r223;
	add.s64 	%rd177, %rd176, %rd9;
	shl.b64 	%rd178, %rd177, 2;
	add.s64 	%rd179, %rd3, %rd178;
	add.s64 	%rd180, %rd175, %rd164;
	ld.global.f32 	%f179, [%rd179];
	ld.global.f32 	%f180, [%rd180];
	st.global.f32 	[%rd179], %f180;
	st.global.f32 	[%rd180], %f179;
	add.s32 	%r224, %r223, %r104;
	cvt.s64.s32 	%rd181, %r224;
	add.s64 	%rd182, %rd181, %rd9;
	shl.b64 	%rd183, %rd182, 2;
	add.s64 	%rd184, %rd3, %rd183;
	add.s64 	%rd185, %rd180, %rd164;
	ld.global.f32 	%f181, [%rd184];
	ld.global.f32 	%f182, [%rd185];
	st.global.f32 	[%rd184], %f182;
	st.global.f32 	[%rd185], %f181;
	add.s32 	%r225, %r224, %r104;
	cvt.s64.s32 	%rd186, %r225;
	add.s64 	%rd187, %rd186, %rd9;
	shl.b64 	%rd188, %rd187, 2;
	add.s64 	%rd189, %rd3, %rd188;
	add.s64 	%rd190, %rd185, %rd164;
	ld.global.f32 	%f183, [%rd189];
	ld.global.f32 	%f184, [%rd190];
	st.global.f32 	[%rd189], %f184;
	st.global.f32 	[%rd190], %f183;
	add.s32 	%r226, %r225, %r104;
	cvt.s64.s32 	%rd191, %r226;
	add.s64 	%rd192, %rd191, %rd9;
	shl.b64 	%rd193, %rd192, 2;
	add.s64 	%rd194, %rd3, %rd193;
	add.s64 	%rd195, %rd190, %rd164;
	ld.global.f32 	%f185, [%rd194];
	ld.global.f32 	%f186, [%rd195];
	st.global.f32 	[%rd194], %f186;
	st.global.f32 	[%rd195], %f185;
	add.s32 	%r227, %r226, %r104;
	cvt.s64.s32 	%rd196, %r227;
	add.s64 	%rd197, %rd196, %rd9;
	shl.b64 	%rd198, %rd197, 2;
	add.s64 	%rd199, %rd3, %rd198;
	add.s64 	%rd200, %rd195, %rd164;
	ld.global.f32 	%f187, [%rd199];
	ld.global.f32 	%f188, [%rd200];
	st.global.f32 	[%rd199], %f188;
	st.global.f32 	[%rd200], %f187;
	add.s32 	%r228, %r227, %r104;
	cvt.s64.s32 	%rd201, %r228;
	add.s64 	%rd202, %rd201, %rd9;
	shl.b64 	%rd203, %rd202, 2;
	add.s64 	%rd204, %rd3, %rd203;
	add.s64 	%rd205, %rd200, %rd164;
	ld.global.f32 	%f189, [%rd204];
	ld.global.f32 	%f190, [%rd205];
	st.global.f32 	[%rd204], %f190;
	st.global.f32 	[%rd205], %f189;
	add.s32 	%r229, %r228, %r104;
	cvt.s64.s32 	%rd206, %r229;
	add.s64 	%rd207, %rd206, %rd9;
	shl.b64 	%rd208, %rd207, 2;
	add.s64 	%rd209, %rd3, %rd208;
	add.s64 	%rd210, %rd205, %rd164;
	ld.global.f32 	%f191, [%rd209];
	ld.global.f32 	%f192, [%rd210];
	st.global.f32 	[%rd209], %f192;
	st.global.f32 	[%rd210], %f191;
	add.s32 	%r230, %r229, %r104;
	cvt.s64.s32 	%rd211, %r230;
	add.s64 	%rd212, %rd211, %rd9;
	shl.b64 	%rd213, %rd212, 2;
	add.s64 	%rd214, %rd3, %rd213;
	add.s64 	%rd215, %rd210, %rd164;
	ld.global.f32 	%f193, [%rd214];
	ld.global.f32 	%f194, [%rd215];
	st.global.f32 	[%rd214], %f194;
	st.global.f32 	[%rd215], %f193;
	add.s32 	%r231, %r230, %r104;
	cvt.s64.s32 	%rd216, %r231;
	add.s64 	%rd217, %rd216, %rd9;
	shl.b64 	%rd218, %rd217, 2;
	add.s64 	%rd219, %rd3, %rd218;
	add.s64 	%rd220, %rd215, %rd164;
	ld.global.f32 	%f195, [%rd219];
	ld.global.f32 	%f196, [%rd220];
	st.global.f32 	[%rd219], %f196;
	st.global.f32 	[%rd220], %f195;
	add.s32 	%r232, %r231, %r104;
	cvt.s64.s32 	%rd221, %r232;
	add.s64 	%rd222, %rd221, %rd9;
	shl.b64 	%rd223, %rd222, 2;
	add.s64 	%rd224, %rd3, %rd223;
	add.s64 	%rd225, %rd220, %rd164;
	ld.global.f32 	%f197, [%rd224];
	ld.global.f32 	%f198, [%rd225];
	st.global.f32 	[%rd224], %f198;
	st.global.f32 	[%rd225], %f197;
	add.s32 	%r233, %r232, %r104;
	cvt.s64.s32 	%rd226, %r233;
	add.s64 	%rd227, %rd226, %rd9;
	shl.b64 	%rd228, %rd227, 2;
	add.s64 	%rd229, %rd3, %rd228;
	add.s64 	%rd230, %rd225, %rd164;
	ld.global.f32 	%f199, [%rd229];
	ld.global.f32 	%f200, [%rd230];
	st.global.f32 	[%rd229], %f200;
	st.global.f32 	[%rd230], %f199;
	add.s32 	%r234, %r233, %r104;
	cvt.s64.s32 	%rd231, %r234;
	add.s64 	%rd232, %rd231, %rd9;
	shl.b64 	%rd233, %rd232, 2;
	add.s64 	%rd234, %rd3, %rd233;
	add.s64 	%rd235, %rd230, %rd164;
	ld.global.f32 	%f201, [%rd234];
	ld.global.f32 	%f202, [%rd235];
	st.global.f32 	[%rd234], %f202;
	st.global.f32 	[%rd235], %f201;
	add.s32 	%r305, %r305, 16;
	and.b32  	%r307, %r103, 2147483632;
	setp.ne.s32 	%p56, %r305, %r307;
	@%p56 bra 	$L__BB0_34;
$L__BB0_35:
	setp.eq.s32 	%p57, %r18, 0;
	@%p57 bra 	$L__BB0_45;
	add.s32 	%r235, %r18, -1;
	setp.lt.u32 	%p58, %r235, 7;
	@%p58 bra 	$L__BB0_38;
	mul.lo.s32 	%r236, %r307, %r104;
	cvt.s64.s32 	%rd236, %r236;
	add.s64 	%rd237, %rd236, %rd9;
	shl.b64 	%rd238, %rd237, 2;
	add.s64 	%rd239, %rd3, %rd238;
	mul.wide.s32 	%rd240, %r236, 4;
	add.s64 	%rd241, %rd6, %rd240;
	ld.global.f32 	%f203, [%rd239];
	ld.global.f32 	%f204, [%rd241];
	st.global.f32 	[%rd239], %f204;
	st.global.f32 	[%rd241], %f203;
	add.s32 	%r237, %r236, %r104;
	cvt.s64.s32 	%rd242, %r237;
	add.s64 	%rd243, %rd242, %rd9;
	shl.b64 	%rd244, %rd243, 2;
	add.s64 	%rd245, %rd3, %rd244;
	mul.wide.s32 	%rd246, %r104, 4;
	add.s64 	%rd247, %rd241, %rd246;
	ld.global.f32 	%f205, [%rd245];
	ld.global.f32 	%f206, [%rd247];
	st.global.f32 	[%rd245], %f206;
	st.global.f32 	[%rd247], %f205;
	add.s32 	%r238, %r237, %r104;
	cvt.s64.s32 	%rd248, %r238;
	add.s64 	%rd249, %rd248, %rd9;
	shl.b64 	%rd250, %rd249, 2;
	add.s64 	%rd251, %rd3, %rd250;
	add.s64 	%rd252, %rd247, %rd246;
	ld.global.f32 	%f207, [%rd251];
	ld.global.f32 	%f208, [%rd252];
	st.global.f32 	[%rd251], %f208;
	st.global.f32 	[%rd252], %f207;
	add.s32 	%r239, %r238, %r104;
	cvt.s64.s32 	%rd253, %r239;
	add.s64 	%rd254, %rd253, %rd9;
	shl.b64 	%rd255, %rd254, 2;
	add.s64 	%rd256, %rd3, %rd255;
	add.s64 	%rd257, %rd252, %rd246;
	ld.global.f32 	%f209, [%rd256];
	ld.global.f32 	%f210, [%rd257];
	st.global.f32 	[%rd256], %f210;
	st.global.f32 	[%rd257], %f209;
	add.s32 	%r240, %r239, %r104;
	cvt.s64.s32 	%rd258, %r240;
	add.s64 	%rd259, %rd258, %rd9;
	shl.b64 	%rd260, %rd259, 2;
	add.s64 	%rd261, %rd3, %rd260;
	add.s64 	%rd262, %rd257, %rd246;
	ld.global.f32 	%f211, [%rd261];
	ld.global.f32 	%f212, [%rd262];
	st.global.f32 	[%rd261], %f212;
	st.global.f32 	[%rd262], %f211;
	add.s32 	%r241, %r240, %r104;
	cvt.s64.s32 	%rd263, %r241;
	add.s64 	%rd264, %rd263, %rd9;
	shl.b64 	%rd265, %rd264, 2;
	add.s64 	%rd266, %rd3, %rd265;
	add.s64 	%rd267, %rd262, %rd246;
	ld.global.f32 	%f213, [%rd266];
	ld.global.f32 	%f214, [%rd267];
	st.global.f32 	[%rd266], %f214;
	st.global.f32 	[%rd267], %f213;
	add.s32 	%r242, %r241, %r104;
	cvt.s64.s32 	%rd268, %r242;
	add.s64 	%rd269, %rd268, %rd9;
	shl.b64 	%rd270, %rd269, 2;
	add.s64 	%rd271, %rd3, %rd270;
	add.s64 	%rd272, %rd267, %rd246;
	ld.global.f32 	%f215, [%rd271];
	ld.global.f32 	%f216, [%rd272];
	st.global.f32 	[%rd271], %f216;
	st.global.f32 	[%rd272], %f215;
	add.s32 	%r243, %r242, %r104;
	cvt.s64.s32 	%rd273, %r243;
	add.s64 	%rd274, %rd273, %rd9;
	shl.b64 	%rd275, %rd274, 2;
	add.s64 	%rd276, %rd3, %rd275;
	add.s64 	%rd277, %rd272, %rd246;
	ld.global.f32 	%f217, [%rd276];
	ld.global.f32 	%f218, [%rd277];
	st.global.f32 	[%rd276], %f218;
	st.global.f32 	[%rd277], %f217;
	add.s32 	%r307, %r307, 8;
$L__BB0_38:
	setp.eq.s32 	%p59, %r19, 0;
	@%p59 bra 	$L__BB0_45;
	add.s32 	%r244, %r19, -1;
	setp.lt.u32 	%p60, %r244, 3;
	@%p60 bra 	$L__BB0_41;
	mul.lo.s32 	%r245, %r307, %r104;
	cvt.s64.s32 	%rd278, %r245;
	add.s64 	%rd279, %rd278, %rd9;
	shl.b64 	%rd280, %rd279, 2;
	add.s64 	%rd281, %rd3, %rd280;
	mul.wide.s32 	%rd282, %r245, 4;
	add.s64 	%rd283, %rd6, %rd282;
	ld.global.f32 	%f219, [%rd281];
	ld.global.f32 	%f220, [%rd283];
	st.global.f32 	[%rd281], %f220;
	st.global.f32 	[%rd283], %f219;
	add.s32 	%r246, %r245, %r104;
	cvt.s64.s32 	%rd284, %r246;
	add.s64 	%rd285, %rd284, %rd9;
	shl.b64 	%rd286, %rd285, 2;
	add.s64 	%rd287, %rd3, %rd286;
	mul.wide.s32 	%rd288, %r104, 4;
	add.s64 	%rd289, %rd283, %rd288;
	ld.global.f32 	%f221, [%rd287];
	ld.global.f32 	%f222, [%rd289];
	st.global.f32 	[%rd287], %f222;
	st.global.f32 	[%rd289], %f221;
	add.s32 	%r247, %r246, %r104;
	cvt.s64.s32 	%rd290, %r247;
	add.s64 	%rd291, %rd290, %rd9;
	shl.b64 	%rd292, %rd291, 2;
	add.s64 	%rd293, %rd3, %rd292;
	add.s64 	%rd294, %rd289, %rd288;
	ld.global.f32 	%f223, [%rd293];
	ld.global.f32 	%f224, [%rd294];
	st.global.f32 	[%rd293], %f224;
	st.global.f32 	[%rd294], %f223;
	add.s32 	%r248, %r247, %r104;
	cvt.s64.s32 	%rd295, %r248;
	add.s64 	%rd296, %rd295, %rd9;
	shl.b64 	%rd297, %rd296, 2;
	add.s64 	%rd298, %rd3, %rd297;
	add.s64 	%rd299, %rd294, %rd288;
	ld.global.f32 	%f225, [%rd298];
	ld.global.f32 	%f226, [%rd299];
	st.global.f32 	[%rd298], %f226;
	st.global.f32 	[%rd299], %f225;
	add.s32 	%r307, %r307, 4;
$L__BB0_41:
	setp.eq.s32 	%p61, %r20, 0;
	@%p61 bra 	$L__BB0_45;
	setp.eq.s32 	%p62, %r20, 1;
	mul.lo.s32 	%r62, %r307, %r104;
	cvt.s64.s32 	%rd300, %r62;
	add.s64 	%rd301, %rd300, %rd9;
	shl.b64 	%rd302, %rd301, 2;
	add.s64 	%rd303, %rd3, %rd302;
	mul.wide.s32 	%rd304, %r62, 4;
	add.s64 	%rd10, %rd6, %rd304;
	ld.global.f32 	%f227, [%rd303];
	ld.global.f32 	%f228, [%rd10];
	st.global.f32 	[%rd303], %f228;
	st.global.f32 	[%rd10], %f227;
	@%p62 bra 	$L__BB0_45;
	setp.eq.s32 	%p63, %r20, 2;
	add.s32 	%r63, %r62, %r104;
	cvt.s64.s32 	%rd305, %r63;
	add.s64 	%rd306, %rd305, %rd9;
	shl.b64 	%rd307, %rd306, 2;
	add.s64 	%rd308, %rd3, %rd307;
	mul.wide.s32 	%rd11, %r104, 4;
	add.s64 	%rd12, %rd10, %rd11;
	ld.global.f32 	%f229, [%rd308];
	ld.global.f32 	%f230, [%rd12];
	st.global.f32 	[%rd308], %f230;
	st.global.f32 	[%rd12], %f229;
	@%p63 bra 	$L__BB0_45;
	add.s32 	%r249, %r63, %r104;
	cvt.s64.s32 	%rd309, %r249;
	add.s64 	%rd310, %rd309, %rd9;
	shl.b64 	%rd311, %rd310, 2;
	add.s64 	%rd312, %rd3, %rd311;
	add.s64 	%rd313, %rd12, %rd11;
	ld.global.f32 	%f231, [%rd312];
	ld.global.f32 	%f232, [%rd313];
	st.global.f32 	[%rd312], %f232;
	st.global.f32 	[%rd313], %f231;
$L__BB0_45:
	mov.u32 	%r312, %r27;
	@%p12 bra 	$L__BB0_46;
	bra.uni 	$L__BB0_56;
$L__BB0_46:
	mul.wide.u32 	%rd398, %r290, 4;
	add.s64 	%rd399, %rd4, %rd398;
	mov.b32 	%r270, 1;
	st.global.u32 	[%rd399], %r270;
	mov.u32 	%r291, %r27;
	bra.uni 	$L__BB0_60;
$L__BB0_47:
	setp.eq.s32 	%p67, %r19, 0;
	@%p67 bra 	$L__BB0_55;
	add.s32 	%r261, %r19, -1;
	setp.lt.u32 	%p68, %r261, 3;
	@%p68 bra 	$L__BB0_50;
	mul.lo.s32 	%r262, %r310, %r104;
	cvt.s64.s32 	%rd358, %r262;
	mul.wide.s32 	%rd359, %r262, 4;
	add.s64 	%rd360, %rd6, %rd359;
	ld.global.f32 	%f267, [%rd360];
	mul.f32 	%f268, %f17, %f267;
	add.s64 	%rd361, %rd358, %rd13;
	shl.b64 	%rd362, %rd361, 2;
	add.s64 	%rd363, %rd3, %rd362;
	ld.global.f32 	%f269, [%rd363];
	sub.f32 	%f270, %f269, %f268;
	st.global.f32 	[%rd363], %f270;
	add.s32 	%r263, %r262, %r104;
	cvt.s64.s32 	%rd364, %r263;
	mul.wide.s32 	%rd365, %r104, 4;
	add.s64 	%rd366, %rd360, %rd365;
	ld.global.f32 	%f271, [%rd366];
	mul.f32 	%f272, %f17, %f271;
	add.s64 	%rd367, %rd364, %rd13;
	shl.b64 	%rd368, %rd367, 2;
	add.s64 	%rd369, %rd3, %rd368;
	ld.global.f32 	%f273, [%rd369];
	sub.f32 	%f274, %f273, %f272;
	st.global.f32 	[%rd369], %f274;
	add.s32 	%r264, %r263, %r104;
	cvt.s64.s32 	%rd370, %r264;
	add.s64 	%rd371, %rd366, %rd365;
	ld.global.f32 	%f275, [%rd371];
	mul.f32 	%f276, %f17, %f275;
	add.s64 	%rd372, %rd370, %rd13;
	shl.b64 	%rd373, %rd372, 2;
	add.s64 	%rd374, %rd3, %rd373;
	ld.global.f32 	%f277, [%rd374];
	sub.f32 	%f278, %f277, %f276;
	st.global.f32 	[%rd374], %f278;
	add.s32 	%r265, %r264, %r104;
	cvt.s64.s32 	%rd375, %r265;
	add.s64 	%rd376, %rd371, %rd365;
	ld.global.f32 	%f279, [%rd376];
	mul.f32 	%f280, %f17, %f279;
	add.s64 	%rd377, %rd375, %rd13;
	shl.b64 	%rd378, %rd377, 2;
	add.s64 	%rd379, %rd3, %rd378;
	ld.global.f32 	%f281, [%rd379];
	sub.f32 	%f282, %f281, %f280;
	st.global.f32 	[%rd379], %f282;
	add.s32 	%r310, %r310, 4;
$L__BB0_50:
	setp.eq.s32 	%p69, %r20, 0;
	@%p69 bra 	$L__BB0_55;
	setp.eq.s32 	%p70, %r20, 1;
	@%p70 bra 	$L__BB0_53;
	mul.lo.s32 	%r266, %r310, %r104;
	cvt.s64.s32 	%rd380, %r266;
	mul.wide.s32 	%rd381, %r266, 4;
	add.s64 	%rd382, %rd6, %rd381;
	ld.global.f32 	%f283, [%rd382];
	mul.f32 	%f284, %f17, %f283;
	add.s64 	%rd383, %rd380, %rd13;
	shl.b64 	%rd384, %rd383, 2;
	add.s64 	%rd385, %rd3, %rd384;
	ld.global.f32 	%f285, [%rd385];
	sub.f32 	%f286, %f285, %f284;
	st.global.f32 	[%rd385], %f286;
	add.s32 	%r267, %r266, %r104;
	cvt.s64.s32 	%rd386, %r267;
	mul.wide.s32 	%rd387, %r104, 4;
	add.s64 	%rd388, %rd382, %rd387;
	ld.global.f32 	%f287, [%rd388];
	mul.f32 	%f288, %f17, %f287;
	add.s64 	%rd389, %rd386, %rd13;
	shl.b64 	%rd390, %rd389, 2;
	add.s64 	%rd391, %rd3, %rd390;
	ld.global.f32 	%f289, [%rd391];
	sub.f32 	%f290, %f289, %f288;
	st.global.f32 	[%rd391], %f290;
	add.s32 	%r310, %r310, 2;
$L__BB0_53:
	setp.eq.s32 	%p71, %r22, 0;
	@%p71 bra 	$L__BB0_55;
	mul.lo.s32 	%r268, %r310, %r104;
	cvt.s64.s32 	%rd392, %r268;
	mul.wide.s32 	%rd393, %r268, 4;
	add.s64 	%rd394, %rd6, %rd393;
	ld.global.f32 	%f291, [%rd394];
	mul.f32 	%f292, %f17, %f291;
	add.s64 	%rd395, %rd392, %rd13;
	shl.b64 	%rd396, %rd395, 2;
	add.s64 	%rd397, %rd3, %rd396;
	ld.global.f32 	%f293, [%rd397];
	sub.f32 	%f294, %f293, %f292;
	st.global.f32 	[%rd397], %f294;
$L__BB0_55:
	cvt.u32.u64 	%r269, %rd13;
	add.s32 	%r312, %r269, 1;
	setp.eq.s32 	%p72, %r312, %r102;
	@%p72 bra 	$L__BB0_46;
$L__BB0_56:
	setp.lt.u32 	%p65, %r103, 8;
	add.s32 	%r251, %r312, %r26;
	mul.wide.s32 	%rd314, %r251, 4;
	add.s64 	%rd315, %rd3, %rd314;
	ld.global.f32 	%f233, [%rd315];
	ld.global.f32 	%f234, [%rd7];
	div.rn.f32 	%f17, %f233, %f234;
	cvt.s64.s32 	%rd13, %r312;
	mov.b32 	%r310, 0;
	@%p65 bra 	$L__BB0_47;
	mov.b32 	%r313, 0;
$L__BB0_58:
	.pragma "nounroll";
	mul.lo.s32 	%r253, %r313, %r104;
	cvt.s64.s32 	%rd316, %r253;
	mul.wide.s32 	%rd317, %r253, 4;
	add.s64 	%rd318, %rd6, %rd317;
	ld.global.f32 	%f235, [%rd318];
	mul.f32 	%f236, %f17, %f235;
	add.s64 	%rd319, %rd316, %rd13;
	shl.b64 	%rd320, %rd319, 2;
	add.s64 	%rd321, %rd3, %rd320;
	ld.global.f32 	%f237, [%rd321];
	sub.f32 	%f238, %f237, %f236;
	st.global.f32 	[%rd321], %f238;
	add.s32 	%r254, %r253, %r104;
	cvt.s64.s32 	%rd322, %r254;
	mul.wide.s32 	%rd323, %r104, 4;
	add.s64 	%rd324, %rd318, %rd323;
	ld.global.f32 	%f239, [%rd324];
	mul.f32 	%f240, %f17, %f239;
	add.s64 	%rd325, %rd322, %rd13;
	shl.b64 	%rd326, %rd325, 2;
	add.s64 	%rd327, %rd3, %rd326;
	ld.global.f32 	%f241, [%rd327];
	sub.f32 	%f242, %f241, %f240;
	st.global.f32 	[%rd327], %f242;
	add.s32 	%r255, %r254, %r104;
	cvt.s64.s32 	%rd328, %r255;
	add.s64 	%rd329, %rd324, %rd323;
	ld.global.f32 	%f243, [%rd329];
	mul.f32 	%f244, %f17, %f243;
	add.s64 	%rd330, %rd328, %rd13;
	shl.b64 	%rd331, %rd330, 2;
	add.s64 	%rd332, %rd3, %rd331;
	ld.global.f32 	%f245, [%rd332];
	sub.f32 	%f246, %f245, %f244;
	st.global.f32 	[%rd332], %f246;
	add.s32 	%r256, %r255, %r104;
	cvt.s64.s32 	%rd333, %r256;
	add.s64 	%rd334, %rd329, %rd323;
	ld.global.f32 	%f247, [%rd334];
	mul.f32 	%f248, %f17, %f247;
	add.s64 	%rd335, %rd333, %rd13;
	shl.b64 	%rd336, %rd335, 2;
	add.s64 	%rd337, %rd3, %rd336;
	ld.global.f32 	%f249, [%rd337];
	sub.f32 	%f250, %f249, %f248;
	st.global.f32 	[%rd337], %f250;
	add.s32 	%r257, %r256, %r104;
	cvt.s64.s32 	%rd338, %r257;
	add.s64 	%rd339, %rd334, %rd323;
	ld.global.f32 	%f251, [%rd339];
	mul.f32 	%f252, %f17, %f251;
	add.s64 	%rd340, %rd338, %rd13;
	shl.b64 	%rd341, %rd340, 2;
	add.s64 	%rd342, %rd3, %rd341;
	ld.global.f32 	%f253, [%rd342];
	sub.f32 	%f254, %f253, %f252;
	st.global.f32 	[%rd342], %f254;
	add.s32 	%r258, %r257, %r104;
	cvt.s64.s32 	%rd343, %r258;
	add.s64 	%rd344, %rd339, %rd323;
	ld.global.f32 	%f255, [%rd344];
	mul.f32 	%f256, %f17, %f255;
	add.s64 	%rd345, %rd343, %rd13;
	shl.b64 	%rd346, %rd345, 2;
	add.s64 	%rd347, %rd3, %rd346;
	ld.global.f32 	%f257, [%rd347];
	sub.f32 	%f258, %f257, %f256;
	st.global.f32 	[%rd347], %f258;
	add.s32 	%r259, %r258, %r104;
	cvt.s64.s32 	%rd348, %r259;
	add.s64 	%rd349, %rd344, %rd323;
	ld.global.f32 	%f259, [%rd349];
	mul.f32 	%f260, %f17, %f259;
	add.s64 	%rd350, %rd348, %rd13;
	shl.b64 	%rd351, %rd350, 2;
	add.s64 	%rd352, %rd3, %rd351;
	ld.global.f32 	%f261, [%rd352];
	sub.f32 	%f262, %f261, %f260;
	st.global.f32 	[%rd352], %f262;
	add.s32 	%r260, %r259, %r104;
	cvt.s64.s32 	%rd353, %r260;
	add.s64 	%rd354, %rd349, %rd323;
	ld.global.f32 	%f263, [%rd354];
	mul.f32 	%f264, %f17, %f263;
	add.s64 	%rd355, %rd353, %rd13;
	shl.b64 	%rd356, %rd355, 2;
	add.s64 	%rd357, %rd3, %rd356;
	ld.global.f32 	%f265, [%rd357];
	sub.f32 	%f266, %f265, %f264;
	st.global.f32 	[%rd357], %f266;
	add.s32 	%r313, %r313, 8;
	setp.eq.s32 	%p66, %r313, %r21;
	mov.u32 	%r310, %r21;
	@%p66 bra 	$L__BB0_47;
	bra.uni 	$L__BB0_58;
$L__BB0_59:
	mul.wide.u32 	%rd152, %r290, 4;
	add.s64 	%rd153, %rd4, %rd152;
	mov.b32 	%r216, 0;
	st.global.u32 	[%rd153], %r216;
	add.s32 	%r292, %r292, 1;
$L__BB0_60:
	add.s32 	%r290, %r290, 1;
	setp.ne.s32 	%p73, %r290, %r103;
	@%p73 bra 	$L__BB0_16;
$L__BB0_61:
	ld.global.f32 	%f295, [%rd3];
	abs.f32 	%f296, %f295;
	setp.geu.f32 	%p74, %f296, %f21;
	@%p74 bra 	$L__BB0_63;
	mov.b32 	%r271, 0;
	st.global.u32 	[%rd4], %r271;
$L__BB0_63:
	shl.b64 	%rd400, %rd5, 2;
	add.s64 	%rd14, %rd1, %rd400;
	rem.s32 	%r78, %r106, %r292;
	add.s32 	%r322, %r103, -1;
	setp.lt.s32 	%p75, %r78, 0;
	mov.b32 	%r321, 0;
	mov.u32 	%r320, %r103;
	@%p75 bra 	$L__BB0_66;
	mov.b32 	%r321, 0;
	mov.u32 	%r318, %r78;
$L__BB0_65:
	mov.u32 	%r320, %r322;
	mul.wide.s32 	%rd401, %r320, 4;
	add.s64 	%rd402, %rd4, %rd401;
	ld.global.u32 	%r274, [%rd402];
	setp.eq.s32 	%p76, %r274, 0;
	setp.ne.s32 	%p77, %r274, 0;
	selp.u32 	%r275, 1, 0, %p77;
	add.s32 	%r321, %r321, %r275;
	selp.s32 	%r276, -1, 0, %p76;
	add.s32 	%r318, %r318, %r276;
	add.s64 	%rd403, %rd14, %rd401;
	mov.b32 	%r277, 0;
	st.global.u32 	[%rd403], %r277;
	add.s32 	%r322, %r320, -1;
	setp.gt.s32 	%p78, %r318, -1;
	@%p78 bra 	$L__BB0_65;
$L__BB0_66:
	setp.lt.s32 	%p79, %r320, %r103;
	selp.b32 	%r324, %r320, %r322, %p79;
	mul.wide.s32 	%rd404, %r324, 4;
	add.s64 	%rd405, %rd14, %rd404;
	mov.b32 	%r278, 1065353216;
	st.global.u32 	[%rd405], %r278;
	add.s32 	%r279, %r321, %r292;
	not.b32 	%r280, %r279;
	add.s32 	%r327, %r103, %r280;
	setp.lt.s32 	%p80, %r327, 0;
	setp.lt.s32 	%p81, %r324, 1;
	or.pred  	%p82, %p80, %p81;
	@%p82 bra 	$L__BB0_74;
	sub.s32 	%r91, %r103, %r78;
$L__BB0_68:
	add.s32 	%r94, %r324, -1;
	mul.wide.u32 	%rd407, %r94, 4;
	add.s64 	%rd16, %rd14, %rd407;
	mov.b32 	%r281, 0;
	st.global.u32 	[%rd16], %r281;
	add.s64 	%rd408, %rd4, %rd407;
	ld.global.u32 	%r282, [%rd408];
	setp.eq.s32 	%p83, %r282, 0;
	@%p83 bra 	$L__BB0_73;
	setp.ge.s32 	%p84, %r324, %r91;
	mov.f32 	%f313, 0f00000000;
	@%p84 bra 	$L__BB0_72;
	mad.lo.s32 	%r325, %r104, %r324, %r327;
	mul.wide.u32 	%rd409, %r324, 4;
	add.s64 	%rd414, %rd14, %rd409;
	mov.f32 	%f313, 0f00000000;
	mov.u32 	%r326, %r324;
$L__BB0_71:
	ld.global.f32 	%f299, [%rd414];
	mul.wide.s32 	%rd410, %r325, 4;
	add.s64 	%rd411, %rd3, %rd410;
	ld.global.f32 	%f300, [%rd411];
	mul.f32 	%f301, %f299, %f300;
	sub.f32 	%f313, %f313, %f301;
	st.global.f32 	[%rd16], %f313;
	add.s32 	%r326, %r326, 1;
	add.s32 	%r325, %r325, %r104;
	add.s64 	%rd414, %rd414, 4;
	setp.lt.s32 	%p85, %r326, %r91;
	@%p85 bra 	$L__BB0_71;
$L__BB0_72:
	mad.lo.s32 	%r283, %r94, %r104, %r327;
	mul.wide.s32 	%rd412, %r283, 4;
	add.s64 	%rd413, %rd3, %rd412;
	ld.global.f32 	%f302, [%rd413];
	div.rn.f32 	%f303, %f313, %f302;
	st.global.f32 	[%rd16], %f303;
	add.s32 	%r327, %r327, -1;
$L__BB0_73:
	setp.gt.s32 	%p86, %r327, -1;
	setp.gt.u32 	%p87, %r324, 1;
	and.pred  	%p88, %p86, %p87;
	mov.u32 	%r324, %r94;
	@%p88 bra 	$L__BB0_68;
$L__BB0_74:
	ret;

}


// ===== COMPILED SASS (sm_100) =====

	.target	sm_100

	.elftype	@"ET_EXEC"


//--------------------- .note.nv.tkinfo           --------------------------
	.section	.note.nv.tkinfo,"",@"SHT_NOTE"
	.sectionflags	@"SHF_NOTE_NV_TKINFO"
	.tkinfo
        /*0018*/ 	.word	0x00000002
        /*0030*/ 	.string	""
        /*0030*/ 	.string	"ptxas"
        /*0030*/ 	.string	"Cuda compilation tools, release 13.0, V13.0.88"
        /*0030*/ 	.string	"Build cuda_13.0.r13.0/compiler.36424714_0"
        /*0030*/ 	.string	"-arch sm_100 -m 64 "



//--------------------- .note.nv.cuinfo           --------------------------
	.section	.note.nv.cuinfo,"",@"SHT_NOTE"
	.sectionflags	@"SHF_NOTE_NV_CUINFO"
        /*0018*/ 	.short	0x0002
        /*001a*/ 	.short	0x0064
        /*001c*/ 	.short	0x0082
	.zero		2


//--------------------- .nv.info                  --------------------------
	.section	.nv.info,"",@"SHT_CUDA_INFO"
	.align	4


	//----- nvinfo : EIATTR_REGCOUNT
	.align		4
        /*0000*/ 	.byte	0x04, 0x2f
        /*0002*/ 	.short	(.L_1 - .L_0)
	.align		4
.L_0:
        /*0004*/ 	.word	index@(eigenVecBatchKernel)
        /*0008*/ 	.word	0x00000020


	//----- nvinfo : EIATTR_FRAME_SIZE
	.align		4
.L_1:
        /*000c*/ 	.byte	0x04, 0x11
        /*000e*/ 	.short	(.L_3 - .L_2)
	.align		4
.L_2:
        /*0010*/ 	.word	index@($__internal_0_$__cuda_sm3x_div_rn_noftz_f32_slowpath)
        /*0014*/ 	.word	0x00000000


	//----- nvinfo : EIATTR_FRAME_SIZE
	.align		4
.L_3:
        /*0018*/ 	.byte	0x04, 0x11
        /*001a*/ 	.short	(.L_5 - .L_4)
	.align		4
.L_4:
        /*001c*/ 	.word	index@(eigenVecBatchKernel)
        /*0020*/ 	.word	0x00000000


	//----- nvinfo : EIATTR_MIN_STACK_SIZE
	.align		4
.L_5:
        /*0024*/ 	.byte	0x04, 0x12
        /*0026*/ 	.short	(.L_7 - .L_6)
	.align		4
.L_6:
        /*0028*/ 	.word	index@(eigenVecBatchKernel)
        /*002c*/ 	.word	0x00000000
.L_7:


//--------------------- .nv.compat                --------------------------
	.section	.nv.compat,"",@"SHT_CUDA_COMPAT_INFO"
	.align	4
        /*0000*/ 	.byte	0x02, 0x09, 0x00, 0x00, 0x02, 0x02, 0x01, 0x00, 0x02, 0x05, 0x05, 0x00, 0x03, 0x07, 0x01, 0x01
        /*0010*/ 	.byte	0x02, 0x03, 0x00, 0x00, 0x02, 0x06, 0x01, 0x00, 0x04, 0x0b, 0x08, 0x00, 0x01, 0x00, 0x00, 0x00
        /*0020*/ 	.byte	0x00, 0x00, 0x00, 0x00


//--------------------- .nv.info.eigenVecBatchKernel --------------------------
	.section	.nv.info.eigenVecBatchKernel,"",@"SHT_CUDA_INFO"
	.sectionflags	@""
	.align	4


	//----- nvinfo : EIATTR_CUDA_API_VERSION
	.align		4
        /*0000*/ 	.byte	0x04, 0x37
        /*0002*/ 	.short	(.L_9 - .L_8)
.L_8:
        /*0004*/ 	.word	0x00000082


	//----- nvinfo : EIATTR_KPARAM_INFO
	.align		4
.L_9:
        /*0008*/ 	.byte	0x04, 0x17
        /*000a*/ 	.short	(.L_11 - .L_10)
.L_10:
        /*000c*/ 	.word	0x00000000
        /*0010*/ 	.short	0x000b
        /*0012*/ 	.short	0x0048
        /*0014*/ 	.byte	0x00, 0xf0, 0x11, 0x00


	//----- nvinfo : EIATTR_KPARAM_INFO
	.align		4
.L_11:
        /*0018*/ 	.byte	0x04, 0x17
        /*001a*/ 	.short	(.L_13 - .L_12)
.L_12:
        /*001c*/ 	.word	0x00000000
        /*0020*/ 	.short	0x000a
        /*0022*/ 	.short	0x0040
        /*0024*/ 	.byte	0x00, 0xf5, 0x21, 0x00


	//----- nvinfo : EIATTR_KPARAM_INFO
	.align		4
.L_13:
        /*0028*/ 	.byte	0x04, 0x17
        /*002a*/ 	.short	(.L_15 - .L_14)
.L_14:
        /*002c*/ 	.word	0x00000000
        /*0030*/ 	.short	0x0009
        /*0032*/ 	.short	0x0038
        /*0034*/ 	.byte	0x00, 0xf0, 0x11, 0x00


	//----- nvinfo : EIATTR_KPARAM_INFO
	.align		4
.L_15:
        /*0038*/ 	.byte	0x04, 0x17
        /*003a*/ 	.short	(.L_17 - .L_16)
.L_16:
        /*003c*/ 	.word	0x00000000
        /*0040*/ 	.short	0x0008
        /*0042*/ 	.short	0x0030
        /*0044*/ 	.byte	0x00, 0xf5, 0x21, 0x00


	//----- nvinfo : EIATTR_KPARAM_INFO
	.align		4
.L_17:
        /*0048*/ 	.byte	0x04, 0x17
        /*004a*/ 	.short	(.L_19 - .L_18)
.L_18:
        /*004c*/ 	.word	0x00000000
        /*0050*/ 	.short	0x0007
        /*0052*/ 	.short	0x002c
        /*0054*/ 	.byte	0x00, 0xf0, 0x11, 0x00


	//----- nvinfo : EIATTR_KPARAM_INFO
	.align		4
.L_19:
        /*0058*/ 	.byte	0x04, 0x17
        /*005a*/ 	.short	(.L_21 - .L_20)
.L_20:
        /*005c*/ 	.word	0x00000000
        /*0060*/ 	.short	0x0006
        /*0062*/ 	.short	0x0028
        /*0064*/ 	.byte	0x00, 0xf0, 0x11, 0x00


	//----- nvinfo : EIATTR_KPARAM_INFO
	.align		4
.L_21:
        /*0068*/ 	.byte	0x04, 0x17
        /*006a*/ 	.short	(.L_23 - .L_22)
.L_22:
        /*006c*/ 	.word	0x00000000
        /*0070*/ 	.short	0x0005
        /*0072*/ 	.short	0x0020
        /*0074*/ 	.byte	0x00, 0xf5, 0x21, 0x00


	//----- nvinfo : EIATTR_KPARAM_INFO
	.align		4
.L_23:
        /*0078*/ 	.byte	0x04, 0x17
        /*007a*/ 	.short	(.L_25 - .L_24)
.L_24:
        /*007c*/ 	.word	0x00000000
        /*0080*/ 	.short	0x0004
        /*0082*/ 	.short	0x0018
        /*0084*/ 	.byte	0x00, 0xf0, 0x11, 0x00


	//----- nvinfo : EIATTR_KPARAM_INFO
	.align		4
.L_25:
        /*0088*/ 	.byte	0x04, 0x17
        /*008a*/ 	.short	(.L_27 - .L_26)
.L_26:
        /*008c*/ 	.word	0x00000000
        /*0090*/ 	.short	0x0003
        /*0092*/ 	.short	0x0014
        /*0094*/ 	.byte	0x00, 0xf0, 0x11, 0x00


	//----- nvinfo : EIATTR_KPARAM_INFO
	.align		4
.L_27:
        /*0098*/ 	.byte	0x04, 0x17
        /*009a*/ 	.short	(.L_29 - .L_28)
.L_28:
        /*009c*/ 	.word	0x00000000
        /*00a0*/ 	.short	0x0002
        /*00a2*/ 	.short	0x0010
        /*00a4*/ 	.byte	0x00, 0xf0, 0x11, 0x00


	//----- nvinfo : EIATTR_KPARAM_INFO
	.align		4
.L_29:
        /*00a8*/ 	.byte	0x04, 0x17
        /*00aa*/ 	.short	(.L_31 - .L_30)
.L_30:
        /*00ac*/ 	.word	0x00000000
        /*00b0*/ 	.short	0x0001
        /*00b2*/ 	.short	0x0008
        /*00b4*/ 	.byte	0x00, 0xf5, 0x21, 0x00


	//----- nvinfo : EIATTR_KPARAM_INFO
	.align		4
.L_31:
        /*00b8*/ 	.byte	0x04, 0x17
        /*00ba*/ 	.short	(.L_33 - .L_32)
.L_32:
        /*00bc*/ 	.word	0x00000000
        /*00c0*/ 	.short	0x0000
        /*00c2*/ 	.short	0x0000
        /*00c4*/ 	.byte	0x00, 0xf0, 0x11, 0x00


	//----- nvinfo : EIATTR_SPARSE_MMA_MASK
	.align		4
.L_33:
        /*00c8*/ 	.byte	0x03, 0x50
        /*00ca*/ 	.short	0x0000


	//----- nvinfo : EIATTR_MAXREG_COUNT
	.align		4
        /*00cc*/ 	.byte	0x03, 0x1b
        /*00ce*/ 	.short	0x00ff


	//----- nvinfo : EIATTR_MERCURY_ISA_VERSION
	.align		4
        /*00d0*/ 	.byte	0x03, 0x5f
        /*00d2*/ 	.short	0x0101


	//----- nvinfo : EIATTR_VRC_CTA_INIT_COUNT
	.align		4
        /*00d4*/ 	.byte	0x02, 0x4a
	.zero		1
	.zero		1


	//----- nvinfo : EIATTR_EXIT_INSTR_OFFSETS
	.align		4
        /*00d8*/ 	.byte	0x04, 0x1c
        /*00da*/ 	.short	(.L_35 - .L_34)


	//   ....[0]....
.L_34:
        /*00dc*/ 	.word	0x00000070


	//   ....[1]....
        /*00e0*/ 	.word	0x00004520


	//   ....[2]....
        /*00e4*/ 	.word	0x000048c0


	//----- nvinfo : EIATTR_CRS_STACK_SIZE
	.align		4
.L_35:
        /*00e8*/ 	.byte	0x04, 0x1e
        /*00ea*/ 	.short	(.L_37 - .L_36)
.L_36:
        /*00ec*/ 	.word	0x00000000


	//----- nvinfo : EIATTR_CBANK_PARAM_SIZE
	.align		4
.L_37:
        /*00f0*/ 	.byte	0x03, 0x19
        /*00f2*/ 	.short	0x004c


	//----- nvinfo : EIATTR_PARAM_CBANK
	.align		4
        /*00f4*/ 	.byte	0x04, 0x0a
        /*00f6*/ 	.short	(.L_39 - .L_38)
	.align		4
.L_38:
        /*00f8*/ 	.word	index@(.nv.constant0.eigenVecBatchKernel)
        /*00fc*/ 	.short	0x0380
        /*00fe*/ 	.short	0x004c


	//----- nvinfo : EIATTR_SW_WAR
	.align		4
.L_39:
        /*0100*/ 	.byte	0x04, 0x36
        /*0102*/ 	.short	(.L_41 - .L_40)
.L_40:
        /*0104*/ 	.word	0x00000008
.L_41:


//--------------------- .nv.callgraph             --------------------------
	.section	.nv.callgraph,"",@"SHT_CUDA_CALLGRAPH"
	.align	4
	.sectionentsize	8
	.align		4
        /*0000*/ 	.word	0x00000000
	.align		4
        /*0004*/ 	.word	0xffffffff
	.align		4
        /*0008*/ 	.word	0x00000000
	.align		4
        /*000c*/ 	.word	0xfffffffe
	.align		4
        /*0010*/ 	.word	0x00000000
	.align		4
        /*0014*/ 	.word	0xfffffffd
	.align		4
        /*0018*/ 	.word	0x00000000
	.align		4
        /*001c*/ 	.word	0xfffffffc


//--------------------- .text.eigenVecBatchKernel --------------------------
	.section	.text.eigenVecBatchKernel,"ax",@progbits
	.align	128
        .global         eigenVecBatchKernel
        .type           eigenVecBatchKernel,@function
        .size           eigenVecBatchKernel,(.L_x_59 - eigenVecBatchKernel)
        .other          eigenVecBatchKernel,@"STO_CUDA_ENTRY STV_DEFAULT"
eigenVecBatchKernel:
.text.eigenVecBatchKernel:
[----:B------:R-:W-:Y:S01]  /*0000*/  LDC R1, c[0x0][0x37c] ;  /* 0x0000df00ff017b82 */ /* 0x000fe20000000800 */
[----:B------:R-:W0:Y:S07]  /*0010*/  S2R R0, SR_TID.X ;  /* 0x0000000000007919 */ /* 0x000e2e0000002100 */
[----:B------:R-:W0:Y:S01]  /*0020*/  S2UR UR4, SR_CTAID.X ;  /* 0x00000000000479c3 */ /* 0x000e220000002500 */
[----:B------:R-:W1:Y:S07]  /*0030*/  LDCU UR5, c[0x0][0x380] ;  /* 0x00007000ff0577ac */ /* 0x000e6e0008000800 */
[----:B------:R-:W0:Y:S02]  /*0040*/  LDC R5, c[0x0][0x360] ;  /* 0x0000d800ff057b82 */ /* 0x000e240000000800 */
[----:B0-----:R-:W-:-:S05]  /*0050*/  IMAD R5, R5, UR4, R0 ;  /* 0x0000000405057c24 */ /* 0x001fca000f8e0200 */
[----:B-1----:R-:W-:-:S13]  /*0060*/  ISETP.GE.AND P0, PT, R5, UR5, PT ;  /* 0x0000000505007c0c */ /* 0x002fda000bf06270 */
[----:B------:R-:W-:Y:S05]  /*0070*/  @P0 EXIT ;  /* 0x000000000000094d */ /* 0x000fea0003800000 */
[----:B------:R-:W0:Y:S01]  /*0080*/  LDCU UR6, c[0x0][0x394] ;  /* 0x00007280ff0677ac */ /* 0x000e220008000800 */
[----:B------:R-:W1:Y:S01]  /*0090*/  LDC R3, c[0x0][0x398] ;  /* 0x0000e600ff037b82 */ /* 0x000e620000000800 */
[----:B------:R-:W2:Y:S01]  /*00a0*/  LDCU UR4, c[0x0][0x3b8] ;  /* 0x00007700ff0477ac */ /* 0x000ea20008000800 */
[----:B------:R-:W3:Y:S06]  /*00b0*/  LDCU.64 UR8, c[0x0][0x358] ;  /* 0x00006b00ff0877ac */ /* 0x000eec0008000a00 */
[----:B------:R-:W2:Y:S08]  /*00c0*/  LDC R0, c[0x0][0x3ac] ;  /* 0x0000eb00ff007b82 */ /* 0x000eb00000000800 */
[----:B------:R-:W4:Y:S01]  /*00d0*/  LDC.64 R16, c[0x0][0x388] ;  /* 0x0000e200ff107b82 */ /* 0x000f220000000a00 */
[----:B0-----:R-:W-:-:S02]  /*00e0*/  UISETP.GE.AND UP0, UPT, UR6, 0x1, UPT ;  /* 0x000000010600788c */ /* 0x001fc4000bf06270 */
[----:B------:R-:W-:-:S05]  /*00f0*/  IMAD R14, R5, UR6, RZ ;  /* 0x00000006050e7c24 */ /* 0x000fca000f8e02ff */
[----:B------:R-:W0:Y:S01]  /*0100*/  LDC.64 R6, c[0x0][0x3b0] ;  /* 0x0000ec00ff067b82 */ /* 0x000e220000000a00 */
[----:B-1----:R-:W-:Y:S02]  /*0110*/  IMAD R9, R14, R3, RZ ;  /* 0x000000030e097224 */ /* 0x002fe400078e02ff */
[----:B--2---:R-:W-:Y:S02]  /*0120*/  IMAD R5, R5, UR4, R0 ;  /* 0x0000000405057c24 */ /* 0x004fe4000f8e0200 */
[----:B----4-:R-:W-:-:S04]  /*0130*/  IMAD.WIDE R16, R9, 0x4, R16 ;  /* 0x0000000409107825 */ /* 0x010fc800078e0210 */
[----:B0-----:R-:W-:Y:S01]  /*0140*/  IMAD.WIDE R6, R5, 0x4, R6 ;  /* 0x0000000405067825 */ /* 0x001fe200078e0206 */
[----:B---3--:R-:W-:Y:S06]  /*0150*/  BRA.U !UP0, `(.L_x_0) ;  /* 0x0000000d08f07547 */ /* 0x008fec000b800000 */
[----:B------:R0:W5:Y:S01]  /*0160*/  LDG.E R2, desc[UR8][R6.64] ;  /* 0x0000000806027981 */ /* 0x000162000c1e1900 */
[----:B------:R-:W-:Y:S01]  /*0170*/  UISETP.GE.U32.AND UP1, UPT, UR6, 0x10, UPT ;  /* 0x000000100600788c */ /* 0x000fe2000bf26070 */
[----:B------:R-:W-:Y:S01]  /*0180*/  IMAD.MOV.U32 R4, RZ, RZ, RZ ;  /* 0x000000ffff047224 */ /* 0x000fe200078e00ff */
[----:B------:R-:W-:-:S04]  /*0190*/  ULOP3.LUT UR4, UR6, 0xf, URZ, 0xc0, !UPT ;  /* 0x0000000f06047892 */ /* 0x000fc8000f8ec0ff */
[----:B------:R-:W-:-:S03]  /*01a0*/  UISETP.NE.AND UP2, UPT, UR4, URZ, UPT ;  /* 0x000000ff0400728c */ /* 0x000fc6000bf45270 */
[----:B0-----:R-:W-:Y:S08]  /*01b0*/  BRA.U !UP1, `(.L_x_1) ;  /* 0x0000000909107547 */ /* 0x001ff0000b800000 */
[----:B------:R-:W-:Y:S01]  /*01c0*/  ULOP3.LUT UR5, UR6, 0x7ffffff0, URZ, 0xc0, !UPT ;  /* 0x7ffffff006057892 */ /* 0x000fe2000f8ec0ff */
[----:B------:R-:W-:-:S05]  /*01d0*/  IMAD.MOV.U32 R6, RZ, RZ, RZ ;  /* 0x000000ffff067224 */ /* 0x000fca00078e00ff */
[----:B------:R-:W-:-:S07]  /*01e0*/  IMAD.U32 R4, RZ, RZ, UR5 ;  /* 0x00000005ff047e24 */ /* 0x000fce000f8e00ff */
.L_x_2:
[----:B-1----:R-:W-:-:S04]  /*01f0*/  IMAD R13, R6, R3, R6 ;  /* 0x00000003060d7224 */ /* 0x002fc800078e0206 */
[----:B------:R-:W-:-:S05]  /*0200*/  IMAD.WIDE R12, R13, 0x4, R16 ;  /* 0x000000040d0c7825 */ /* 0x000fca00078e0210 */
[----:B------:R-:W2:Y:S01]  /*0210*/  LDG.E R7, desc[UR8][R12.64] ;  /* 0x000000080c077981 */ /* 0x000ea2000c1e1900 */
[----:B------:R-:W-:Y:S01]  /*0220*/  IMAD R10, R6, R3, R3 ;  /* 0x00000003060a7224 */ /* 0x000fe200078e0203 */
[----:B------:R-:W-:-:S04]  /*0230*/  SHF.R.S32.HI R5, RZ, 0x1f, R6 ;  /* 0x0000001fff057819 */ /* 0x000fc80000011406 */
[----:B------:R-:W-:-:S04]  /*0240*/  IADD3 R9, P0, PT, R10, R6, RZ ;  /* 0x000000060a097210 */ /* 0x000fc80007f1e0ff */
[----:B------:R-:W-:Y:S02]  /*0250*/  LEA.HI.X.SX32 R11, R10, R5, 0x1, P0 ;  /* 0x000000050a0b7211 */ /* 0x000fe400000f0eff */
[----:B------:R-:W-:-:S04]  /*0260*/  LEA R8, P0, R9, R16, 0x2 ;  /* 0x0000001009087211 */ /* 0x000fc800078010ff */
[----:B------:R-:W-:Y:S01]  /*0270*/  LEA.HI.X R9, R9, R17, R11, 0x2, P0 ;  /* 0x0000001109097211 */ /* 0x000fe200000f140b */
[----:B--2--5:R-:W-:-:S05]  /*0280*/  FADD R7, -R2, R7 ;  /* 0x0000000702077221 */ /* 0x024fca0000000100 */
[----:B------:R0:W-:Y:S04]  /*0290*/  STG.E desc[UR8][R12.64], R7 ;  /* 0x000000070c007986 */ /* 0x0001e8000c101908 */
[----:B------:R-:W2:Y:S01]  /*02a0*/  LDG.E R15, desc[UR8][R8.64+0x4] ;  /* 0x00000408080f7981 */ /* 0x000ea2000c1e1900 */
[----:B------:R-:W-:-:S05]  /*02b0*/  IMAD.IADD R18, R10, 0x1, R3 ;  /* 0x000000010a127824 */ /* 0x000fca00078e0203 */
[----:B------:R-:W-:-:S04]  /*02c0*/  IADD3 R11, P0, PT, R18, R6, RZ ;  /* 0x00000006120b7210 */ /* 0x000fc80007f1e0ff */
[----:B------:R-:W-:Y:S02]  /*02d0*/  LEA.HI.X.SX32 R19, R18, R5, 0x1, P0 ;  /* 0x0000000512137211 */ /* 0x000fe400000f0eff */
[----:B------:R-:W-:-:S04]  /*02e0*/  LEA R10, P0, R11, R16, 0x2 ;  /* 0x000000100b0a7211 */ /* 0x000fc800078010ff */
[----:B------:R-:W-:Y:S01]  /*02f0*/  LEA.HI.X R11, R11, R17, R19, 0x2, P0 ;  /* 0x000000110b0b7211 */ /* 0x000fe200000f1413 */
[----:B--2---:R-:W-:-:S05]  /*0300*/  FADD R15, -R2, R15 ;  /* 0x0000000f020f7221 */ /* 0x004fca0000000100 */
[----:B------:R1:W-:Y:S04]  /*0310*/  STG.E desc[UR8][R8.64+0x4], R15 ;  /* 0x0000040f08007986 */ /* 0x0003e8000c101908 */
[----:B------:R-:W2:Y:S01]  /*0320*/  LDG.E R19, desc[UR8][R10.64+0x8] ;  /* 0x000008080a137981 */ /* 0x000ea2000c1e1900 */
[----:B------:R-:W-:-:S05]  /*0330*/  IMAD.IADD R18, R18, 0x1, R3 ;  /* 0x0000000112127824 */ /* 0x000fca00078e0203 */
[----:B0-----:R-:W-:-:S04]  /*0340*/  IADD3 R7, P0, PT, R18, R6, RZ ;  /* 0x0000000612077210 */ /* 0x001fc80007f1e0ff */
[----:B------:R-:W-:Y:S02]  /*0350*/  LEA.HI.X.SX32 R13, R18, R5, 0x1, P0 ;  /* 0x00000005120d7211 */ /* 0x000fe400000f0eff */
[----:B------:R-:W-:-:S04]  /*0360*/  LEA R12, P0, R7, R16, 0x2 ;  /* 0x00000010070c7211 */ /* 0x000fc800078010ff */
[----:B------:R-:W-:Y:S01]  /*0370*/  LEA.HI.X R13, R7, R17, R13, 0x2, P0 ;  /* 0x00000011070d7211 */ /* 0x000fe200000f140d */
[----:B--2---:R-:W-:-:S05]  /*0380*/  FADD R19, -R2, R19 ;  /* 0x0000001302137221 */ /* 0x004fca0000000100 */
[----:B------:R0:W-:Y:S04]  /*0390*/  STG.E desc[UR8][R10.64+0x8], R19 ;  /* 0x000008130a007986 */ /* 0x0001e8000c101908 */
[----:B------:R-:W2:Y:S01]  /*03a0*/  LDG.E R7, desc[UR8][R12.64+0xc] ;  /* 0x00000c080c077981 */ /* 0x000ea2000c1e1900 */
[----:B------:R-:W-:-:S05]  /*03b0*/  IMAD.IADD R18, R18, 0x1, R3 ;  /* 0x0000000112127824 */ /* 0x000fca00078e0203 */
[----:B-1----:R-:W-:-:S04]  /*03c0*/  IADD3 R9, P0, PT, R18, R6, RZ ;  /* 0x0000000612097210 */ /* 0x002fc80007f1e0ff */
        /* <DEDUP_REMOVED lines=94> */
[----:B------:R-:W-:-:S05]  /*09b0*/  VIADD R6, R6, 0x10 ;  /* 0x0000001006067836 */ /* 0x000fca0000000000 */
[----:B------:R-:W-:Y:S01]  /*09c0*/  ISETP.NE.AND P0, PT, R6, R4, PT ;  /* 0x000000040600720c */ /* 0x000fe20003f05270 */
[----:B--2---:R-:W-:-:S05]  /*09d0*/  FADD R5, -R2, R5 ;  /* 0x0000000502057221 */ /* 0x004fca0000000100 */
[----:B------:R1:W-:Y:S07]  /*09e0*/  STG.E desc[UR8][R12.64+0x3c], R5 ;  /* 0x00003c050c007986 */ /* 0x0003ee000c101908 */
[----:B------:R-:W-:Y:S05]  /*09f0*/  @P0 BRA `(.L_x_2) ;  /* 0xfffffff400fc0947 */ /* 0x000fea000383ffff */
.L_x_1:
[----:B------:R-:W-:Y:S05]  /*0a00*/  BRA.U !UP2, `(.L_x_0) ;  /* 0x000000050ac47547 */ /* 0x000fea000b800000 */
[----:B------:R-:W-:Y:S02]  /*0a10*/  UISETP.GE.U32.AND UP1, UPT, UR4, 0x8, UPT ;  /* 0x000000080400788c */ /* 0x000fe4000bf26070 */
[----:B------:R-:W-:-:S04]  /*0a20*/  ULOP3.LUT UR5, UR6, 0x7, URZ, 0xc0, !UPT ;  /* 0x0000000706057892 */ /* 0x000fc8000f8ec0ff */
[----:B------:R-:W-:-:S03]  /*0a30*/  UISETP.NE.AND UP2, UPT, UR5, URZ, UPT ;  /* 0x000000ff0500728c */ /* 0x000fc6000bf45270 */
[----:B------:R-:W-:Y:S08]  /*0a40*/  BRA.U !UP1, `(.L_x_3) ;  /* 0x0000000109f87547 */ /* 0x000ff0000b800000 */
[----:B-1----:R-:W-:-:S04]  /*0a50*/  IMAD R11, R4, R3, R4 ;  /* 0x00000003040b7224 */ /* 0x002fc800078e0204 */
[----:B------:R-:W-:-:S05]  /*0a60*/  IMAD.WIDE R10, R11, 0x4, R16 ;  /* 0x000000040b0a7825 */ /* 0x000fca00078e0210 */
[----:B------:R-:W2:Y:S01]  /*0a70*/  LDG.E R5, desc[UR8][R10.64] ;  /* 0x000000080a057981 */ /* 0x000ea2000c1e1900 */
[----:B------:R-:W-:-:S05]  /*0a80*/  IMAD R8, R4, R3, R3 ;  /* 0x0000000304087224 */ /* 0x000fca00078e0203 */
[----:B------:R-:W-:-:S04]  /*0a90*/  IADD3 R7, P0, PT, R4, R8, RZ ;  /* 0x0000000804077210 */ /* 0x000fc80007f1e0ff */
[----:B------:R-:W-:Y:S02]  /*0aa0*/  LEA.HI.X.SX32 R9, R8, RZ, 0x1, P0 ;  /* 0x000000ff08097211 */ /* 0x000fe400000f0eff */
[----:B------:R-:W-:-:S04]  /*0ab0*/  LEA R6, P0, R7, R16, 0x2 ;  /* 0x0000001007067211 */ /* 0x000fc800078010ff */
[----:B------:R-:W-:Y:S01]  /*0ac0*/  LEA.HI.X R7, R7, R17, R9, 0x2, P0 ;  /* 0x0000001107077211 */ /* 0x000fe200000f1409 */
[----:B--2--5:R-:W-:-:S05]  /*0ad0*/  FADD R5, -R2, R5 ;  /* 0x0000000502057221 */ /* 0x024fca0000000100 */
[----:B------:R0:W-:Y:S04]  /*0ae0*/  STG.E desc[UR8][R10.64], R5 ;  /* 0x000000050a007986 */ /* 0x0001e8000c101908 */
[----:B------:R-:W2:Y:S01]  /*0af0*/  LDG.E R13, desc[UR8][R6.64+0x4] ;  /* 0x00000408060d7981 */ /* 0x000ea2000c1e1900 */
[----:B------:R-:W-:-:S05]  /*0b00*/  IMAD.IADD R12, R8, 0x1, R3 ;  /* 0x00000001080c7824 */ /* 0x000fca00078e0203 */
[----:B------:R-:W-:-:S04]  /*0b10*/  IADD3 R9, P0, PT, R4, R12, RZ ;  /* 0x0000000c04097210 */ /* 0x000fc80007f1e0ff */
[----:B------:R-:W-:Y:S02]  /*0b20*/  LEA.HI.X.SX32 R15, R12, RZ, 0x1, P0 ;  /* 0x000000ff0c0f7211 */ /* 0x000fe400000f0eff */
[----:B------:R-:W-:-:S04]  /*0b30*/  LEA R8, P0, R9, R16, 0x2 ;  /* 0x0000001009087211 */ /* 0x000fc800078010ff */
[----:B------:R-:W-:Y:S01]  /*0b40*/  LEA.HI.X R9, R9, R17, R15, 0x2, P0 ;  /* 0x0000001109097211 */ /* 0x000fe200000f140f */
[----:B--2---:R-:W-:-:S05]  /*0b50*/  FADD R13, -R2, R13 ;  /* 0x0000000d020d7221 */ /* 0x004fca0000000100 */
[----:B------:R1:W-:Y:S04]  /*0b60*/  STG.E desc[UR8][R6.64+0x4], R13 ;  /* 0x0000040d06007986 */ /* 0x0003e8000c101908 */
[----:B------:R-:W2:Y:S01]  /*0b70*/  LDG.E R15, desc[UR8][R8.64+0x8] ;  /* 0x00000808080f7981 */ /* 0x000ea2000c1e1900 */
[----:B------:R-:W-:-:S05]  /*0b80*/  IMAD.IADD R12, R12, 0x1, R3 ;  /* 0x000000010c0c7824 */ /* 0x000fca00078e0203 */
[----:B0-----:R-:W-:-:S04]  /*0b90*/  IADD3 R5, P0, PT, R4, R12, RZ ;  /* 0x0000000c04057210 */ /* 0x001fc80007f1e0ff */
[----:B------:R-:W-:Y:S02]  /*0ba0*/  LEA.HI.X.SX32 R11, R12, RZ, 0x1, P0 ;  /* 0x000000ff0c0b7211 */ /* 0x000fe400000f0eff */
[----:B------:R-:W-:-:S04]  /*0bb0*/  LEA R10, P0, R5, R16, 0x2 ;  /* 0x00000010050a7211 */ /* 0x000fc800078010ff */
[----:B------:R-:W-:Y:S01]  /*0bc0*/  LEA.HI.X R11, R5, R17, R11, 0x2, P0 ;  /* 0x00000011050b7211 */ /* 0x000fe200000f140b */
[----:B--2---:R-:W-:-:S05]  /*0bd0*/  FADD R15, -R2, R15 ;  /* 0x0000000f020f7221 */ /* 0x004fca0000000100 */
[----:B------:R0:W-:Y:S04]  /*0be0*/  STG.E desc[UR8][R8.64+0x8], R15 ;  /* 0x0000080f08007986 */ /* 0x0001e8000c101908 */
[----:B------:R-:W2:Y:S01]  /*0bf0*/  LDG.E R5, desc[UR8][R10.64+0xc] ;  /* 0x00000c080a057981 */ /* 0x000ea2000c1e1900 */
[----:B------:R-:W-:-:S05]  /*0c00*/  IMAD.IADD R12, R12, 0x1, R3 ;  /* 0x000000010c0c7824 */ /* 0x000fca00078e0203 */
[----:B-1----:R-:W-:-:S04]  /*0c10*/  IADD3 R7, P0, PT, R4, R12, RZ ;  /* 0x0000000c04077210 */ /* 0x002fc80007f1e0ff */
        /* <DEDUP_REMOVED lines=21> */
[----:B------:R-:W3:Y:S01]  /*0d70*/  LDG.E R5, desc[UR8][R10.64+0x18] ;  /* 0x000018080a057981 */ /* 0x000ee2000c1e1900 */
[----:B------:R-:W-:-:S05]  /*0d80*/  IMAD.IADD R19, R12, 0x1, R3 ;  /* 0x000000010c137824 */ /* 0x000fca00078e0203 */
[----:B0-----:R-:W-:-:S04]  /*0d90*/  IADD3 R7, P0, PT, R4, R19, RZ ;  /* 0x0000001304077210 */ /* 0x001fc80007f1e0ff */
[----:B------:R-:W-:Y:S02]  /*0da0*/  LEA.HI.X.SX32 R19, R19, RZ, 0x1, P0 ;  /* 0x000000ff13137211 */ /* 0x000fe400000f0eff */
[----:B------:R-:W-:-:S04]  /*0db0*/  LEA R6, P0, R7, R16, 0x2 ;  /* 0x0000001007067211 */ /* 0x000fc800078010ff */
[----:B------:R-:W-:Y:S01]  /*0dc0*/  LEA.HI.X R7, R7, R17, R19, 0x2, P0 ;  /* 0x0000001107077211 */ /* 0x000fe200000f1413 */
[----:B---3--:R-:W-:-:S05]  /*0dd0*/  FADD R5, -R2, R5 ;  /* 0x0000000502057221 */ /* 0x008fca0000000100 */
[----:B------:R2:W-:Y:S04]  /*0de0*/  STG.E desc[UR8][R10.64+0x18], R5 ;  /* 0x000018050a007986 */ /* 0x0005e8000c101908 */
[----:B------:R-:W3:Y:S01]  /*0df0*/  LDG.E R13, desc[UR8][R6.64+0x1c] ;  /* 0x00001c08060d7981 */ /* 0x000ee2000c1e1900 */
[----:B------:R-:W-:Y:S02]  /*0e00*/  VIADD R4, R4, 0x8 ;  /* 0x0000000804047836 */ /* 0x000fe40000000000 */
[----:B---3--:R-:W-:-:S05]  /*0e10*/  FADD R13, -R2, R13 ;  /* 0x0000000d020d7221 */ /* 0x008fca0000000100 */
[----:B------:R2:W-:Y:S02]  /*0e20*/  STG.E desc[UR8][R6.64+0x1c], R13 ;  /* 0x00001c0d06007986 */ /* 0x0005e4000c101908 */
.L_x_3:
[----:B------:R-:W-:Y:S05]  /*0e30*/  BRA.U !UP2, `(.L_x_0) ;  /* 0x000000010ab87547 */ /* 0x000fea000b800000 */
[----:B------:R-:W-:Y:S02]  /*0e40*/  UISETP.GE.U32.AND UP1, UPT, UR5, 0x4, UPT ;  /* 0x000000040500788c */ /* 0x000fe4000bf26070 */
[----:B------:R-:W-:-:S04]  /*0e50*/  ULOP3.LUT UR7, UR6, 0x3, URZ, 0xc0, !UPT ;  /* 0x0000000306077892 */ /* 0x000fc8000f8ec0ff */
[----:B------:R-:W-:-:S03]  /*0e60*/  UISETP.NE.AND UP2, UPT, UR7, URZ, UPT ;  /* 0x000000ff0700728c */ /* 0x000fc6000bf45270 */
[----:B------:R-:W-:Y:S08]  /*0e70*/  BRA.U !UP1, `(.L_x_4) ;  /* 0x00000001097c7547 */ /* 0x000ff0000b800000 */
[----:B-12---:R-:W-:-:S04]  /*0e80*/  IMAD R11, R4, R3, R4 ;  /* 0x00000003040b7224 */ /* 0x006fc800078e0204 */
        /* <DEDUP_REMOVED lines=27> */
[----:B------:R-:W-:Y:S02]  /*1040*/  VIADD R4, R4, 0x4 ;  /* 0x0000000404047836 */ /* 0x000fe40000000000 */
[----:B--2---:R-:W-:-:S05]  /*1050*/  FADD R5, -R2, R5 ;  /* 0x0000000502057221 */ /* 0x004fca0000000100 */
[----:B------:R3:W-:Y:S02]  /*1060*/  STG.E desc[UR8][R10.64+0xc], R5 ;  /* 0x00000c050a007986 */ /* 0x0007e4000c101908 */
.L_x_4:
[----:B------:R-:W-:Y:S05]  /*1070*/  BRA.U !UP2, `(.L_x_0) ;  /* 0x000000010a287547 */ /* 0x000fea000b800000 */
[----:B------:R-:W-:-:S05]  /*1080*/  UMOV UR4, URZ ;  /* 0x000000ff00047c82 */ /* 0x000fca0008000000 */
.L_x_5:
[----:B0-23--:R-:W-:-:S04]  /*1090*/  IMAD R7, R4, R3, R4 ;  /* 0x0000000304077224 */ /* 0x00dfc800078e0204 */
[----:B------:R-:W-:-:S05]  /*10a0*/  IMAD.WIDE R6, R7, 0x4, R16 ;  /* 0x0000000407067825 */ /* 0x000fca00078e0210 */
[----:B-1----:R-:W2:Y:S01]  /*10b0*/  LDG.E R5, desc[UR8][R6.64] ;  /* 0x0000000806057981 */ /* 0x002ea2000c1e1900 */
[----:B------:R-:W-:Y:S01]  /*10c0*/  UIADD3 UR4, UPT, UPT, UR4, 0x1, URZ ;  /* 0x0000000104047890 */ /* 0x000fe2000fffe0ff */
[----:B------:R-:W-:-:S03]  /*10d0*/  VIADD R4, R4, 0x1 ;  /* 0x0000000104047836 */ /* 0x000fc60000000000 */
[----:B------:R-:W-:Y:S01]  /*10e0*/  UISETP.NE.AND UP1, UPT, UR4, UR7, UPT ;  /* 0x000000070400728c */ /* 0x000fe2000bf25270 */
[----:B--2--5:R-:W-:-:S05]  /*10f0*/  FADD R5, -R2, R5 ;  /* 0x0000000502057221 */ /* 0x024fca0000000100 */
[----:B------:R0:W-:Y:S03]  /*1100*/  STG.E desc[UR8][R6.64], R5 ;  /* 0x0000000506007986 */ /* 0x0001e6000c101908 */
[----:B------:R-:W-:Y:S05]  /*1110*/  BRA.U UP1, `(.L_x_5) ;  /* 0xfffffffd01dc7547 */ /* 0x000fea000b83ffff */
.L_x_0:
[----:B------:R-:W4:Y:S01]  /*1120*/  LDCU UR4, c[0x0][0x3a8] ;  /* 0x00007500ff0477ac */ /* 0x000f220008000800 */
[----:B-----5:R-:W4:Y:S01]  /*1130*/  LDC.64 R2, c[0x0][0x3c0] ;  /* 0x0000f000ff027b82 */ /* 0x020f220000000a00 */
[----:B0123--:R-:W-:Y:S02]  /*1140*/  IMAD.MOV.U32 R5, RZ, RZ, RZ ;  /* 0x000000ffff057224 */ /* 0x00ffe400078e00ff */
[----:B----4-:R-:W-:Y:S02]  /*1150*/  IMAD R0, R0, UR4, RZ ;  /* 0x0000000400007c24 */ /* 0x010fe4000f8e02ff */
[----:B------:R-:W-:-:S05]  /*1160*/  IMAD R7, R14, UR4, RZ ;  /* 0x000000040e077c24 */ /* 0x000fca000f8e02ff */
[----:B------:R-:W-:Y:S01]  /*1170*/  IADD3 R4, P0, PT, R7, R0, RZ ;  /* 0x0000000007047210 */ /* 0x000fe20007f1e0ff */
[----:B------:R-:W-:Y:S01]  /*1180*/  IMAD.WIDE R14, R14, 0x4, R2 ;  /* 0x000000040e0e7825 */ /* 0x000fe200078e0202 */
[----:B------:R-:W-:-:S04]  /*1190*/  SHF.R.S32.HI R0, RZ, 0x1f, R0 ;  /* 0x0000001fff007819 */ /* 0x000fc80000011400 */
[----:B------:R-:W-:Y:S01]  /*11a0*/  LEA.HI.X.SX32 R7, R7, R0, 0x1, P0 ;  /* 0x0000000007077211 */ /* 0x000fe200000f0eff */
[----:B------:R-:W-:Y:S06]  /*11b0*/  BRA.U !UP0, `(.L_x_6) ;  /* 0x0000002d08c47547 */ /* 0x000fec000b800000 */
[----:B------:R-:W-:Y:S01]  /*11c0*/  IMAD.MOV.U32 R21, RZ, RZ, RZ ;  /* 0x000000ffff157224 */ /* 0x000fe200078e00ff */
[----:B------:R-:W-:Y:S01]  /*11d0*/  ULOP3.LUT UR7, UR6, 0xf, URZ, 0xc0, !UPT ;  /* 0x0000000f06077892 */ /* 0x000fe2000f8ec0ff */
[----:B------:R-:W-:Y:S01]  /*11e0*/  IMAD.MOV.U32 R19, RZ, RZ, RZ ;  /* 0x000000ffff137224 */ /* 0x000fe200078e00ff */
[----:B------:R-:W-:Y:S01]  /*11f0*/  ULOP3.LUT UR10, UR6, 0x7, URZ, 0xc0, !UPT ;  /* 0x00000007060a7892 */ /* 0x000fe2000f8ec0ff */
[----:B------:R-:W-:Y:S01]  /*1200*/  IMAD.MOV.U32 R5, RZ, RZ, RZ ;  /* 0x000000ffff057224 */ /* 0x000fe200078e00ff */
[----:B------:R-:W-:Y:S02]  /*1210*/  ULOP3.LUT UR11, UR6, 0x3, URZ, 0xc0, !UPT ;  /* 0x00000003060b7892 */ /* 0x000fe4000f8ec0ff */
[----:B------:R-:W-:-:S12]  /*1220*/  ULOP3.LUT UR5, UR6, 0x7ffffff8, URZ, 0xc0, !UPT ;  /* 0x7ffffff806057892 */ /* 0x000fd8000f8ec0ff */
.L_x_35:
[----:B0-----:R-:W0:Y:S01]  /*1230*/  LDC R0, c[0x0][0x398] ;  /* 0x0000e600ff007b82 */ /* 0x001e220000000800 */
[----:B------:R-:W-:-:S07]  /*1240*/  IMAD.WIDE R12, R19, 0x4, R16 ;  /* 0x00000004130c7825 */ /* 0x000fce00078e0210 */
[----:B-1----:R-:W1:Y:S01]  /*1250*/  LDC R18, c[0x0][0x390] ;  /* 0x0000e400ff127b82 */ /* 0x002e620000000800 */
[----:B0-----:R-:W-:-:S04]  /*1260*/  IMAD R23, R21, R0, RZ ;  /* 0x0000000015177224 */ /* 0x001fc800078e02ff */
[----:B------:R-:W-:-:S05]  /*1270*/  IMAD.WIDE R10, R23, 0x4, R12 ;  /* 0x00000004170a7825 */ /* 0x000fca00078e020c */
[----:B------:R-:W2:Y:S01]  /*1280*/  LDG.E R9, desc[UR8][R10.64] ;  /* 0x000000080a097981 */ /* 0x000ea2000c1e1900 */
[----:B------:R-:W-:Y:S01]  /*1290*/  VIADD R20, R19, 0x1 ;  /* 0x0000000113147836 */ /* 0x000fe20000000000 */
[----:B------:R-:W-:Y:S01]  /*12a0*/  BSSY.RECONVERGENT B0, `(.L_x_7) ;  /* 0x00000af000007945 */ /* 0x000fe20003800200 */
[----:B------:R-:W-:-:S03]  /*12b0*/  IMAD.MOV.U32 R6, RZ, RZ, R19 ;  /* 0x000000ffff067224 */ /* 0x000fc600078e0013 */
[----:B-1----:R-:W-:Y:S01]  /*12c0*/  ISETP.GE.AND P0, PT, R20, R18, PT ;  /* 0x000000121400720c */ /* 0x002fe20003f06270 */
[----:B--2---:R-:W-:-:S12]  /*12d0*/  FADD R9, |R9|, -RZ ;  /* 0x800000ff09097221 */ /* 0x004fd80000000200 */
[----:B------:R-:W-:Y:S05]  /*12e0*/  @P0 BRA `(.L_x_8) ;  /* 0x0000000800a80947 */ /* 0x000fea0003800000 */
[----:B------:R-:W-:Y:S01]  /*12f0*/  IADD3 R2, PT, PT, -R19, -0x2, R18 ;  /* 0xfffffffe13027810 */ /* 0x000fe20007ffe112 */
[----:B------:R-:W-:Y:S01]  /*1300*/  BSSY.RECONVERGENT B1, `(.L_x_9) ;  /* 0x0000050000017945 */ /* 0x000fe20003800200 */
[----:B------:R-:W-:Y:S01]  /*1310*/  LOP3.LUT R25, RZ, R19, RZ, 0x33, !PT ;  /* 0x00000013ff197212 */ /* 0x000fe200078e33ff */
[----:B------:R-:W-:Y:S01]  /*1320*/  IMAD.MOV.U32 R8, RZ, RZ, R20 ;  /* 0x000000ffff087224 */ /* 0x000fe200078e0014 */
[----:B------:R-:W-:Y:S01]  /*1330*/  ISETP.GE.U32.AND P1, PT, R2, 0xf, PT ;  /* 0x0000000f0200780c */ /* 0x000fe20003f26070 */
[----:B------:R-:W-:Y:S02]  /*1340*/  IMAD.MOV.U32 R6, RZ, RZ, R19 ;  /* 0x000000ffff067224 */ /* 0x000fe400078e0013 */
[----:B------:R-:W-:-:S10]  /*1350*/  IMAD.IADD R18, R25, 0x1, R18 ;  /* 0x0000000119127824 */ /* 0x000fd400078e0212 */
[----:B------:R-:W-:Y:S05]  /*1360*/  @!P1 BRA `(.L_x_10) ;  /* 0x0000000400249947 */ /* 0x000fea0003800000 */
[----:B------:R-:W-:Y:S02]  /*1370*/  IMAD.MOV.U32 R8, RZ, RZ, R20 ;  /* 0x000000ffff087224 */ /* 0x000fe400078e0014 */
[----:B------:R-:W-:-:S07]  /*1380*/  IMAD.MOV.U32 R6, RZ, RZ, R19 ;  /* 0x000000ffff067224 */ /* 0x000fce00078e0013 */
.L_x_11:
[----:B------:R-:W-:-:S04]  /*1390*/  IMAD.IADD R3, R23, 0x1, R8 ;  /* 0x0000000117037824 */ /* 0x000fc800078e0208 */
[----:B------:R-:W-:-:S05]  /*13a0*/  IMAD.WIDE R2, R3, 0x4, R16 ;  /* 0x0000000403027825 */ /* 0x000fca00078e0210 */
[----:B------:R-:W2:Y:S04]  /*13b0*/  LDG.E R26, desc[UR8][R2.64] ;  /* 0x00000008021a7981 */ /* 0x000ea8000c1e1900 */
[----:B------:R-:W3:Y:S04]  /*13c0*/  LDG.E R28, desc[UR8][R2.64+0x4] ;  /* 0x00000408021c7981 */ /* 0x000ee8000c1e1900 */
[----:B------:R-:W4:Y:S04]  /*13d0*/  LDG.E R24, desc[UR8][R2.64+0x8] ;  /* 0x0000080802187981 */ /* 0x000f28000c1e1900 */
[----:B------:R-:W5:Y:S01]  /*13e0*/  LDG.E R22, desc[UR8][R2.64+0xc] ;  /* 0x00000c0802167981 */ /* 0x000f62000c1e1900 */
[----:B--2---:R-:W-:-:S04]  /*13f0*/  FSETP.GT.AND P3, PT, |R26|, R9, PT ;  /* 0x000000091a00720b */ /* 0x004fc80003f64200 */
[----:B------:R-:W-:Y:S02]  /*1400*/  FSEL R9, |R26|, R9, P3 ;  /* 0x000000091a097208 */ /* 0x000fe40001800200 */
[----:B------:R-:W2:Y:S02]  /*1410*/  LDG.E R26, desc[UR8][R2.64+0x14] ;  /* 0x00001408021a7981 */ /* 0x000ea4000c1e1900 */
[----:B---3--:R-:W-:-:S04]  /*1420*/  FSETP.GT.AND P1, PT, |R28|, R9, PT ;  /* 0x000000091c00720b */ /* 0x008fc80003f24200 */
[----:B------:R-:W-:Y:S02]  /*1430*/  FSEL R27, |R28|, R9, P1 ;  /* 0x000000091c1b7208 */ /* 0x000fe40000800200 */
[----:B------:R-:W3:Y:S02]  /*1440*/  LDG.E R9, desc[UR8][R2.64+0x10] ;  /* 0x0000100802097981 */ /* 0x000ee4000c1e1900 */
[----:B----4-:R-:W-:-:S04]  /*1450*/  FSETP.GT.AND P2, PT, |R24|, R27, PT ;  /* 0x0000001b1800720b */ /* 0x010fc80003f44200 */
[----:B------:R-:W-:Y:S02]  /*1460*/  FSEL R27, |R24|, R27, P2 ;  /* 0x0000001b181b7208 */ /* 0x000fe40001000200 */
[----:B------:R-:W4:Y:S02]  /*1470*/  LDG.E R24, desc[UR8][R2.64+0x18] ;  /* 0x0000180802187981 */ /* 0x000f24000c1e1900 */
[----:B-----5:R-:W-:-:S04]  /*1480*/  FSETP.GT.AND P4, PT, |R22|, R27, PT ;  /* 0x0000001b1600720b */ /* 0x020fc80003f84200 */
[----:B------:R-:W-:Y:S02]  /*1490*/  FSEL R28, |R22|, R27, P4 ;  /* 0x0000001b161c7208 */ /* 0x000fe40002000200 */
[----:B------:R-:W5:Y:S01]  /*14a0*/  LDG.E R22, desc[UR8][R2.64+0x1c] ;  /* 0x00001c0802167981 */ /* 0x000f62000c1e1900 */
[C---:B------:R-:W-:Y:S01]  /*14b0*/  SEL R6, R8.reuse, R6, P3 ;  /* 0x0000000608067207 */ /* 0x040fe20001800000 */
[----:B------:R-:W-:Y:S01]  /*14c0*/  @P1 VIADD R6, R8, 0x1 ;  /* 0x0000000108061836 */ /* 0x000fe20000000000 */
[----:B---3--:R-:W-:-:S04]  /*14d0*/  FSETP.GT.AND P6, PT, |R9|, R28, PT ;  /* 0x0000001c0900720b */ /* 0x008fc80003fc4200 */
[----:B------:R-:W-:-:S04]  /*14e0*/  FSEL R9, |R9|, R28, P6 ;  /* 0x0000001c09097208 */ /* 0x000fc80003000200 */
[----:B--2---:R-:W-:-:S04]  /*14f0*/  FSETP.GT.AND P5, PT, |R26|, R9, PT ;  /* 0x000000091a00720b */ /* 0x004fc80003fa4200 */
[----:B------:R-:W-:Y:S02]  /*1500*/  FSEL R27, |R26|, R9, P5 ;  /* 0x000000091a1b7208 */ /* 0x000fe40002800200 */
[----:B------:R-:W2:Y:S02]  /*1510*/  LDG.E R9, desc[UR8][R2.64+0x20] ;  /* 0x0000200802097981 */ /* 0x000ea4000c1e1900 */
[CC--:B----4-:R-:W-:Y:S02]  /*1520*/  FSETP.GT.AND P3, PT, |R24|.reuse, R27.reuse, PT ;  /* 0x0000001b1800720b */ /* 0x0d0fe40003f64200 */
[----:B------:R-:W3:Y:S02]  /*1530*/  LDG.E R26, desc[UR8][R2.64+0x28] ;  /* 0x00002808021a7981 */ /* 0x000ee4000c1e1900 */
[----:B------:R-:W-:Y:S02]  /*1540*/  FSEL R27, |R24|, R27, P3 ;  /* 0x0000001b181b7208 */ /* 0x000fe40001800200 */
[----:B------:R-:W4:Y:S02]  /*1550*/  LDG.E R24, desc[UR8][R2.64+0x24] ;  /* 0x0000240802187981 */ /* 0x000f24000c1e1900 */
[----:B-----5:R-:W-:-:S04]  /*1560*/  FSETP.GT.AND P1, PT, |R22|, R27, PT ;  /* 0x0000001b1600720b */ /* 0x020fc80003f24200 */
[----:B------:R-:W-:Y:S02]  /*1570*/  FSEL R28, |R22|, R27, P1 ;  /* 0x0000001b161c7208 */ /* 0x000fe40000800200 */
[----:B------:R-:W5:Y:S01]  /*1580*/  LDG.E R22, desc[UR8][R2.64+0x2c] ;  /* 0x00002c0802167981 */ /* 0x000f62000c1e1900 */
[C---:B------:R-:W-:Y:S02]  /*1590*/  @P2 VIADD R6, R8.reuse, 0x2 ;  /* 0x0000000208062836 */ /* 0x040fe40000000000 */
[C---:B------:R-:W-:Y:S02]  /*15a0*/  @P4 VIADD R6, R8.reuse, 0x3 ;  /* 0x0000000308064836 */ /* 0x040fe40000000000 */
[C---:B------:R-:W-:Y:S02]  /*15b0*/  @P6 VIADD R6, R8.reuse, 0x4 ;  /* 0x0000000408066836 */ /* 0x040fe40000000000 */
[----:B------:R-:W-:Y:S01]  /*15c0*/  @P5 VIADD R6, R8, 0x5 ;  /* 0x0000000508065836 */ /* 0x000fe20000000000 */
[----:B--2---:R-:W-:-:S04]  /*15d0*/  FSETP.GT.AND P2, PT, |R9|, R28, PT ;  /* 0x0000001c0900720b */ /* 0x004fc80003f44200 */
[----:B------:R-:W-:Y:S02]  /*15e0*/  FSEL R9, |R9|, R28, P2 ;  /* 0x0000001c09097208 */ /* 0x000fe40001000200 */
[----:B------:R-:W2:Y:S02]  /*15f0*/  LDG.E R28, desc[UR8][R2.64+0x38] ;  /* 0x00003808021c7981 */ /* 0x000ea4000c1e1900 */
[----:B----4-:R-:W-:-:S04]  /*1600*/  FSETP.GT.AND P4, PT, |R24|, R9, PT ;  /* 0x000000091800720b */ /* 0x010fc80003f84200 */
[----:B------:R-:W-:Y:S02]  /*1610*/  FSEL R27, |R24|, R9, P4 ;  /* 0x00000009181b7208 */ /* 0x000fe40002000200 */
[----:B------:R-:W4:Y:S04]  /*1620*/  LDG.E R9, desc[UR8][R2.64+0x30] ;  /* 0x0000300802097981 */ /* 0x000f28000c1e1900 */
[----:B------:R-:W2:Y:S01]  /*1630*/  LDG.E R24, desc[UR8][R2.64+0x34] ;  /* 0x0000340802187981 */ /* 0x000ea2000c1e1900 */
[----:B---3--:R-:W-:-:S04]  /*1640*/  FSETP.GT.AND P6, PT, |R26|, R27, PT ;  /* 0x0000001b1a00720b */ /* 0x008fc80003fc4200 */
[----:B------:R-:W-:-:S04]  /*1650*/  FSEL R27, |R26|, R27, P6 ;  /* 0x0000001b1a1b7208 */ /* 0x000fc80003000200 */
[----:B-----5:R-:W-:-:S04]  /*1660*/  FSETP.GT.AND P5, PT, |R22|, R27, PT ;  /* 0x0000001b1600720b */ /* 0x020fc80003fa4200 */
[----:B------:R-:W-:Y:S02]  /*1670*/  FSEL R26, |R22|, R27, P5 ;  /* 0x0000001b161a7208 */ /* 0x000fe40002800200 */
[----:B------:R0:W3:Y:S01]  /*1680*/  LDG.E R22, desc[UR8][R2.64+0x3c] ;  /* 0x00003c0802167981 */ /* 0x0000e2000c1e1900 */
[C---:B------:R-:W-:Y:S02]  /*1690*/  @P3 VIADD R6, R8.reuse, 0x6 ;  /* 0x0000000608063836 */ /* 0x040fe40000000000 */
[C---:B------:R-:W-:Y:S02]  /*16a0*/  @P1 VIADD R6, R8.reuse, 0x7 ;  /* 0x0000000708061836 */ /* 0x040fe40000000000 */
[C---:B------:R-:W-:Y:S02]  /*16b0*/  @P2 VIADD R6, R8.reuse, 0x8 ;  /* 0x0000000808062836 */ /* 0x040fe40000000000 */
[C---:B------:R-:W-:Y:S02]  /*16c0*/  @P4 VIADD R6, R8.reuse, 0x9 ;  /* 0x0000000908064836 */ /* 0x040fe40000000000 */
[----:B------:R-:W-:-:S02]  /*16d0*/  @P6 VIADD R6, R8, 0xa ;  /* 0x0000000a08066836 */ /* 0x000fc40000000000 */
[----:B------:R-:W-:Y:S01]  /*16e0*/  @P5 VIADD R6, R8, 0xb ;  /* 0x0000000b08065836 */ /* 0x000fe20000000000 */
[----:B0-----:R-:W-:Y:S02]  /*16f0*/  LOP3.LUT R3, R18, 0xfffffff0, RZ, 0xc0, !PT ;  /* 0xfffffff012037812 */ /* 0x001fe400078ec0ff */
[----:B----4-:R-:W-:-:S04]  /*1700*/  FSETP.GT.AND P3, PT, |R9|, R26, PT ;  /* 0x0000001a0900720b */ /* 0x010fc80003f64200 */
[----:B------:R-:W-:-:S04]  /*1710*/  FSEL R9, |R9|, R26, P3 ;  /* 0x0000001a09097208 */ /* 0x000fc80001800200 */
[----:B--2---:R-:W-:-:S04]  /*1720*/  FSETP.GT.AND P1, PT, |R24|, R9, PT ;  /* 0x000000091800720b */ /* 0x004fc80003f24200 */
[----:B------:R-:W-:-:S04]  /*1730*/  FSEL R9, |R24|, R9, P1 ;  /* 0x0000000918097208 */ /* 0x000fc80000800200 */
[----:B------:R-:W-:-:S04]  /*1740*/  FSETP.GT.AND P2, PT, |R28|, R9, PT ;  /* 0x000000091c00720b */ /* 0x000fc80003f44200 */
[----:B------:R-:W-:-:S04]  /*1750*/  FSEL R9, |R28|, R9, P2 ;  /* 0x000000091c097208 */ /* 0x000fc80001000200 */
[----:B---3--:R-:W-:Y:S01]  /*1760*/  FSETP.GT.AND P4, PT, |R22|, R9, PT ;  /* 0x000000091600720b */ /* 0x008fe20003f84200 */
[C---:B------:R-:W-:Y:S02]  /*1770*/  @P3 VIADD R6, R8.reuse, 0xc ;  /* 0x0000000c08063836 */ /* 0x040fe40000000000 */
[C---:B------:R-:W-:Y:S02]  /*1780*/  @P1 VIADD R6, R8.reuse, 0xd ;  /* 0x0000000d08061836 */ /* 0x040fe40000000000 */
[----:B------:R-:W-:-:S08]  /*1790*/  @P2 VIADD R6, R8, 0xe ;  /* 0x0000000e08062836 */ /* 0x000fd00000000000 */
[C---:B------:R-:W-:Y:S02]  /*17a0*/  @P4 VIADD R6, R8.reuse, 0xf ;  /* 0x0000000f08064836 */ /* 0x040fe40000000000 */
[----:B------:R-:W-:-:S04]  /*17b0*/  VIADD R8, R8, 0x10 ;  /* 0x0000001008087836 */ /* 0x000fc80000000000 */
[----:B------:R-:W-:-:S05]  /*17c0*/  IMAD.IADD R2, R25, 0x1, R8 ;  /* 0x0000000119027824 */ /* 0x000fca00078e0208 */
[----:B------:R-:W-:Y:S02]  /*17d0*/  ISETP.NE.AND P1, PT, R2, R3, PT ;  /* 0x000000030200720c */ /* 0x000fe40003f25270 */
[----:B------:R-:W-:-:S11]  /*17e0*/  FSEL R9, |R22|, R9, P4 ;  /* 0x0000000916097208 */ /* 0x000fd60002000200 */
[----:B------:R-:W-:Y:S05]  /*17f0*/  @P1 BRA `(.L_x_11) ;  /* 0xfffffff800e41947 */ /* 0x000fea000383ffff */
.L_x_10:
[----:B------:R-:W-:Y:S05]  /*1800*/  BSYNC.RECONVERGENT B1 ;  /* 0x0000000000017941 */ /* 0x000fea0003800200 */
.L_x_9:
[----:B------:R-:W-:-:S13]  /*1810*/  LOP3.LUT P1, R2, R18, 0xf, RZ, 0xc0, !PT ;  /* 0x0000000f12027812 */ /* 0x000fda000782c0ff */
[----:B------:R-:W-:Y:S05]  /*1820*/  @!P1 BRA `(.L_x_8) ;  /* 0x0000000400589947 */ /* 0x000fea0003800000 */
[----:B------:R-:W-:Y:S01]  /*1830*/  ISETP.GE.U32.AND P1, PT, R2, 0x8, PT ;  /* 0x000000080200780c */ /* 0x000fe20003f26070 */
[----:B------:R-:W-:-:S12]  /*1840*/  BSSY.RECONVERGENT B1, `(.L_x_12) ;  /* 0x0000025000017945 */ /* 0x000fd80003800200 */
[----:B------:R-:W-:Y:S05]  /*1850*/  @!P1 BRA `(.L_x_13) ;  /* 0x00000000008c9947 */ /* 0x000fea0003800000 */
        /* <DEDUP_REMOVED lines=12> */
[CC--:B----4-:R-:W-:Y:S02]  /*1920*/  FSETP.GT.AND P4, PT, |R24|.reuse, R27.reuse, PT ;  /* 0x0000001b1800720b */ /* 0x0d0fe40003f84200 */
[----:B------:R-:W4:Y:S02]  /*1930*/  LDG.E R26, desc[UR8][R2.64+0x1c] ;  /* 0x00001c08021a7981 */ /* 0x000f24000c1e1900 */
[----:B------:R-:W-:Y:S02]  /*1940*/  FSEL R27, |R24|, R27, P4 ;  /* 0x0000001b181b7208 */ /* 0x000fe40002000200 */
[----:B------:R-:W4:Y:S02]  /*1950*/  LDG.E R24, desc[UR8][R2.64+0x18] ;  /* 0x0000180802187981 */ /* 0x000f24000c1e1900 */
[----:B-----5:R-:W-:-:S04]  /*1960*/  FSETP.GT.AND P3, PT, |R22|, R27, PT ;  /* 0x0000001b1600720b */ /* 0x020fc80003f64200 */
[----:B------:R-:W-:Y:S02]  /*1970*/  FSEL R22, |R22|, R27, P3 ;  /* 0x0000001b16167208 */ /* 0x000fe40001800200 */
[C---:B------:R-:W-:Y:S01]  /*1980*/  SEL R6, R8.reuse, R6, P5 ;  /* 0x0000000608067207 */ /* 0x040fe20002800000 */
[C---:B------:R-:W-:Y:S02]  /*1990*/  @P6 VIADD R6, R8.reuse, 0x1 ;  /* 0x0000000108066836 */ /* 0x040fe40000000000 */
[----:B------:R-:W-:-:S04]  /*19a0*/  @P4 VIADD R6, R8, 0x2 ;  /* 0x0000000208064836 */ /* 0x000fc80000000000 */
[----:B------:R-:W-:Y:S01]  /*19b0*/  @P3 VIADD R6, R8, 0x3 ;  /* 0x0000000308063836 */ /* 0x000fe20000000000 */
[----:B--2---:R-:W-:-:S04]  /*19c0*/  FSETP.GT.AND P1, PT, |R9|, R22, PT ;  /* 0x000000160900720b */ /* 0x004fc80003f24200 */
[----:B------:R-:W-:-:S04]  /*19d0*/  FSEL R22, |R9|, R22, P1 ;  /* 0x0000001609167208 */ /* 0x000fc80000800200 */
[----:B---3--:R-:W-:-:S04]  /*19e0*/  FSETP.GT.AND P2, PT, |R25|, R22, PT ;  /* 0x000000161900720b */ /* 0x008fc80003f44200 */
[----:B------:R-:W-:-:S04]  /*19f0*/  FSEL R25, |R25|, R22, P2 ;  /* 0x0000001619197208 */ /* 0x000fc80001000200 */
[----:B----4-:R-:W-:-:S04]  /*1a00*/  FSETP.GT.AND P5, PT, |R24|, R25, PT ;  /* 0x000000191800720b */ /* 0x010fc80003fa4200 */
[----:B------:R-:W-:-:S04]  /*1a10*/  FSEL R9, |R24|, R25, P5 ;  /* 0x0000001918097208 */ /* 0x000fc80002800200 */
[-C--:B------:R-:W-:Y:S01]  /*1a20*/  FSETP.GT.AND P3, PT, |R26|, R9.reuse, PT ;  /* 0x000000091a00720b */ /* 0x080fe20003f64200 */
[C---:B------:R-:W-:Y:S02]  /*1a30*/  @P1 VIADD R6, R8.reuse, 0x4 ;  /* 0x0000000408061836 */ /* 0x040fe40000000000 */
[C---:B------:R-:W-:Y:S02]  /*1a40*/  @P2 VIADD R6, R8.reuse, 0x5 ;  /* 0x0000000508062836 */ /* 0x040fe40000000000 */
[----:B------:R-:W-:Y:S01]  /*1a50*/  @P5 VIADD R6, R8, 0x6 ;  /* 0x0000000608065836 */ /* 0x000fe20000000000 */
[----:B------:R-:W-:-:S07]  /*1a60*/  FSEL R9, |R26|, R9, P3 ;  /* 0x000000091a097208 */ /* 0x000fce0001800200 */
[C---:B------:R-:W-:Y:S02]  /*1a70*/  @P3 VIADD R6, R8.reuse, 0x7 ;  /* 0x0000000708063836 */ /* 0x040fe40000000000 */
[----:B------:R-:W-:-:S07]  /*1a80*/  VIADD R8, R8, 0x8 ;  /* 0x0000000808087836 */ /* 0x000fce0000000000 */
.L_x_13:
[----:B------:R-:W-:Y:S05]  /*1a90*/  BSYNC.RECONVERGENT B1 ;  /* 0x0000000000017941 */ /* 0x000fea0003800200 */
.L_x_12:
[----:B------:R-:W-:-:S13]  /*1aa0*/  LOP3.LUT P1, R2, R18, 0x7, RZ, 0xc0, !PT ;  /* 0x0000000712027812 */ /* 0x000fda000782c0ff */
[----:B------:R-:W-:Y:S05]  /*1ab0*/  @!P1 BRA `(.L_x_8) ;  /* 0x0000000000b49947 */ /* 0x000fea0003800000 */
[----:B------:R-:W-:Y:S01]  /*1ac0*/  ISETP.GE.U32.AND P1, PT, R2, 0x4, PT ;  /* 0x000000040200780c */ /* 0x000fe20003f26070 */
[----:B------:R-:W-:Y:S01]  /*1ad0*/  BSSY.RECONVERGENT B1, `(.L_x_14) ;  /* 0x0000017000017945 */ /* 0x000fe20003800200 */
[----:B------:R-:W-:-:S04]  /*1ae0*/  LOP3.LUT R18, R18, 0x3, RZ, 0xc0, !PT ;  /* 0x0000000312127812 */ /* 0x000fc800078ec0ff */
[----:B------:R-:W-:-:S07]  /*1af0*/  ISETP.NE.AND P2, PT, R18, RZ, PT ;  /* 0x000000ff1200720c */ /* 0x000fce0003f45270 */
[----:B------:R-:W-:Y:S06]  /*1b00*/  @!P1 BRA `(.L_x_15) ;  /* 0x00000000004c9947 */ /* 0x000fec0003800000 */
        /* <DEDUP_REMOVED lines=8> */
[----:B------:R-:W-:Y:S02]  /*1b90*/  SEL R6, R8, R6, P1 ;  /* 0x0000000608067207 */ /* 0x000fe40000800000 */
[----:B---3--:R-:W-:-:S04]  /*1ba0*/  FSETP.GT.AND P3, PT, |R24|, R9, PT ;  /* 0x000000091800720b */ /* 0x008fc80003f64200 */
[----:B------:R-:W-:-:S04]  /*1bb0*/  FSEL R9, |R24|, R9, P3 ;  /* 0x0000000918097208 */ /* 0x000fc80001800200 */
[----:B----4-:R-:W-:-:S04]  /*1bc0*/  FSETP.GT.AND P4, PT, |R26|, R9, PT ;  /* 0x000000091a00720b */ /* 0x010fc80003f84200 */
[----:B------:R-:W-:Y:S01]  /*1bd0*/  FSEL R9, |R26|, R9, P4 ;  /* 0x000000091a097208 */ /* 0x000fe20002000200 */
[----:B------:R-:W-:-:S03]  /*1be0*/  @P3 VIADD R6, R8, 0x1 ;  /* 0x0000000108063836 */ /* 0x000fc60000000000 */
[----:B-----5:R-:W-:-:S04]  /*1bf0*/  FSETP.GT.AND P5, PT, |R28|, R9, PT ;  /* 0x000000091c00720b */ /* 0x020fc80003fa4200 */
[----:B------:R-:W-:Y:S01]  /*1c00*/  FSEL R9, |R28|, R9, P5 ;  /* 0x000000091c097208 */ /* 0x000fe20002800200 */
[----:B------:R-:W-:-:S08]  /*1c10*/  @P4 VIADD R6, R8, 0x2 ;  /* 0x0000000208064836 */ /* 0x000fd00000000000 */
[C---:B------:R-:W-:Y:S02]  /*1c20*/  @P5 VIADD R6, R8.reuse, 0x3 ;  /* 0x0000000308065836 */ /* 0x040fe40000000000 */
[----:B------:R-:W-:-:S07]  /*1c30*/  VIADD R8, R8, 0x4 ;  /* 0x0000000408087836 */ /* 0x000fce0000000000 */
.L_x_15:
[----:B------:R-:W-:Y:S05]  /*1c40*/  BSYNC.RECONVERGENT B1 ;  /* 0x0000000000017941 */ /* 0x000fea0003800200 */
.L_x_14:
[----:B------:R-:W-:Y:S05]  /*1c50*/  @!P2 BRA `(.L_x_8) ;  /* 0x00000000004ca947 */ /* 0x000fea0003800000 */
[----:B------:R-:W-:-:S04]  /*1c60*/  IMAD.IADD R3, R23, 0x1, R8 ;  /* 0x0000000117037824 */ /* 0x000fc800078e0208 */
[----:B------:R-:W-:-:S05]  /*1c70*/  IMAD.WIDE R2, R3, 0x4, R16 ;  /* 0x0000000403027825 */ /* 0x000fca00078e0210 */
[----:B------:R-:W2:Y:S01]  /*1c80*/  LDG.E R22, desc[UR8][R2.64] ;  /* 0x0000000802167981 */ /* 0x000ea2000c1e1900 */
[----:B------:R-:W-:Y:S02]  /*1c90*/  ISETP.NE.AND P2, PT, R18, 0x1, PT ;  /* 0x000000011200780c */ /* 0x000fe40003f45270 */
[----:B--2---:R-:W-:-:S04]  /*1ca0*/  FSETP.GT.AND P1, PT, |R22|, R9, PT ;  /* 0x000000091600720b */ /* 0x004fc80003f24200 */
[----:B------:R-:W-:Y:S02]  /*1cb0*/  FSEL R9, |R22|, R9, P1 ;  /* 0x0000000916097208 */ /* 0x000fe40000800200 */
[----:B------:R-:W-:-:S05]  /*1cc0*/  SEL R6, R8, R6, P1 ;  /* 0x0000000608067207 */ /* 0x000fca0000800000 */
[----:B------:R-:W-:Y:S05]  /*1cd0*/  @!P2 BRA `(.L_x_8) ;  /* 0x00000000002ca947 */ /* 0x000fea0003800000 */
[----:B------:R-:W-:Y:S02]  /*1ce0*/  ISETP.NE.AND P3, PT, R18, 0x2, PT ;  /* 0x000000021200780c */ /* 0x000fe40003f65270 */
[----:B------:R-:W2:Y:S11]  /*1cf0*/  LDG.E R18, desc[UR8][R2.64+0x4] ;  /* 0x0000040802127981 */ /* 0x000eb6000c1e1900 */
[----:B------:R-:W3:Y:S01]  /*1d00*/  @P3 LDG.E R22, desc[UR8][R2.64+0x8] ;  /* 0x0000080802163981 */ /* 0x000ee2000c1e1900 */
[----:B------:R-:W-:-:S02]  /*1d10*/  PLOP3.LUT P4, PT, PT, PT, PT, 0x8, 0x80 ;  /* 0x000000000080781c */ /* 0x000fc40003f8e170 */
[----:B--2---:R-:W-:-:S04]  /*1d20*/  FSETP.GT.AND P1, PT, |R18|, R9, PT ;  /* 0x000000091200720b */ /* 0x004fc80003f24200 */
[----:B------:R-:W-:-:S04]  /*1d30*/  FSEL R9, |R18|, R9, P1 ;  /* 0x0000000912097208 */ /* 0x000fc80000800200 */
[----:B---3--:R-:W-:-:S05]  /*1d40*/  @P3 FSETP.GT.AND P2, PT, |R22|, R9, PT ;  /* 0x000000091600320b */ /* 0x008fca0003f44200 */
[----:B------:R-:W-:Y:S01]  /*1d50*/  @P1 VIADD R6, R8, 0x1 ;  /* 0x0000000108061836 */ /* 0x000fe20000000000 */
[----:B------:R-:W-:Y:S02]  /*1d60*/  @P3 PLOP3.LUT P4, PT, P2, PT, PT, 0x80, 0x8 ;  /* 0x000000000008381c */ /* 0x000fe4000178f070 */
[----:B------:R-:W-:-:S11]  /*1d70*/  @P3 FSEL R9, |R22|, R9, P2 ;  /* 0x0000000916093208 */ /* 0x000fd60001000200 */
[----:B------:R-:W-:-:S07]  /*1d80*/  @P4 VIADD R6, R8, 0x2 ;  /* 0x0000000208064836 */ /* 0x000fce0000000000 */
.L_x_8:
[----:B------:R-:W-:Y:S05]  /*1d90*/  BSYNC.RECONVERGENT B0 ;  /* 0x0000000000007941 */ /* 0x000fea0003800200 */
.L_x_7:
[----:B------:R-:W0:Y:S01]  /*1da0*/  LDCU UR4, c[0x0][0x3c8] ;  /* 0x00007900ff0477ac */ /* 0x000e220008000800 */
[----:B------:R-:W-:Y:S01]  /*1db0*/  BSSY.RECONVERGENT B0, `(.L_x_16) ;  /* 0x000022d000007945 */ /* 0x000fe20003800200 */
[----:B0-----:R-:W-:-:S13]  /*1dc0*/  FSETP.GTU.AND P1, PT, R9, UR4, PT ;  /* 0x0000000409007c0b */ /* 0x001fda000bf2c000 */
[----:B------:R-:W-:Y:S05]  /*1dd0*/  @!P1 BRA `(.L_x_17) ;  /* 0x00000020009c9947 */ /* 0x000fea0003800000 */
[----:B------:R-:W-:Y:S01]  /*1de0*/  ISETP.NE.AND P1, PT, R6, R19, PT ;  /* 0x000000130600720c */ /* 0x000fe20003f25270 */
[----:B------:R-:W-:-:S12]  /*1df0*/  BSSY.RECONVERGENT B1, `(.L_x_18) ;  /* 0x0000155000017945 */ /* 0x000fd80003800200 */
[----:B------:R-:W-:Y:S05]  /*1e00*/  @!P1 BRA `(.L_x_19) ;  /* 0x00000014004c9947 */ /* 0x000fea0003800000 */
[----:B------:R-:W0:Y:S01]  /*1e10*/  LDCU UR12, c[0x0][0x394] ;  /* 0x00007280ff0c77ac */ /* 0x000e220008000800 */
[----:B------:R-:W-:Y:S01]  /*1e20*/  SHF.R.S32.HI R22, RZ, 0x1f, R6 ;  /* 0x0000001fff167819 */ /* 0x000fe20000011406 */
[----:B------:R-:W-:Y:S01]  /*1e30*/  UMOV UR4, URZ ;  /* 0x000000ff00047c82 */ /* 0x000fe20008000000 */
[----:B0-----:R-:W-:-:S09]  /*1e40*/  UISETP.GE.U32.AND UP0, UPT, UR12, 0x10, UPT ;  /* 0x000000100c00788c */ /* 0x001fd2000bf06070 */
[----:B------:R-:W-:Y:S05]  /*1e50*/  BRA.U !UP0, `(.L_x_20) ;  /* 0x0000000908987547 */ /* 0x000fea000b800000 */
[----:B------:R-:W-:-:S05]  /*1e60*/  UMOV UR4, URZ ;  /* 0x000000ff00047c82 */ /* 0x000fca0008000000 */
.L_x_21:
[----:B0-----:R-:W-:-:S04]  /*1e70*/  IMAD R27, R0, UR4, RZ ;  /* 0x00000004001b7c24 */ /* 0x001fc8000f8e02ff */
[C---:B------:R-:W-:Y:S01]  /*1e80*/  IMAD.WIDE R8, R27.reuse, 0x4, R12 ;  /* 0x000000041b087825 */ /* 0x040fe200078e020c */
[----:B------:R-:W-:-:S04]  /*1e90*/  IADD3 R3, P1, PT, R27, R6, RZ ;  /* 0x000000061b037210 */ /* 0x000fc80007f3e0ff */
[----:B------:R-:W-:Y:S01]  /*1ea0*/  LEA.HI.X.SX32 R2, R27, R22, 0x1, P1 ;  /* 0x000000161b027211 */ /* 0x000fe200008f0eff */
[----:B------:R-:W2:Y:S01]  /*1eb0*/  LDG.E R26, desc[UR8][R8.64] ;  /* 0x00000008081a7981 */ /* 0x000ea2000c1e1900 */
[----:B------:R-:W-:-:S04]  /*1ec0*/  LEA R24, P1, R3, R16, 0x2 ;  /* 0x0000001003187211 */ /* 0x000fc800078210ff */
[----:B------:R-:W-:-:S05]  /*1ed0*/  LEA.HI.X R25, R3, R17, R2, 0x2, P1 ;  /* 0x0000001103197211 */ /* 0x000fca00008f1402 */
[----:B------:R-:W3:Y:S01]  /*1ee0*/  LDG.E R28, desc[UR8][R24.64] ;  /* 0x00000008181c7981 */ /* 0x000ee2000c1e1900 */
[----:B------:R-:W-:-:S05]  /*1ef0*/  IMAD.IADD R27, R27, 0x1, R0 ;  /* 0x000000011b1b7824 */ /* 0x000fca00078e0200 */
[----:B------:R-:W-:-:S04]  /*1f00*/  IADD3 R3, P1, PT, R27, R6, RZ ;  /* 0x000000061b037210 */ /* 0x000fc80007f3e0ff */
[----:B------:R-:W-:Y:S02]  /*1f10*/  LEA.HI.X.SX32 R29, R27, R22, 0x1, P1 ;  /* 0x000000161b1d7211 */ /* 0x000fe400008f0eff */
[----:B------:R-:W-:Y:S01]  /*1f20*/  LEA R2, P1, R3, R16, 0x2 ;  /* 0x0000001003027211 */ /* 0x000fe200078210ff */
[----:B------:R-:W-:-:S03]  /*1f30*/  IMAD.WIDE R18, R0, 0x4, R8 ;  /* 0x0000000400127825 */ /* 0x000fc600078e0208 */
[----:B------:R-:W-:Y:S01]  /*1f40*/  LEA.HI.X R3, R3, R17, R29, 0x2, P1 ;  /* 0x0000001103037211 */ /* 0x000fe200008f141d */
[----:B--2---:R0:W-:Y:S04]  /*1f50*/  STG.E desc[UR8][R24.64], R26 ;  /* 0x0000001a18007986 */ /* 0x0041e8000c101908 */
[----:B---3--:R1:W-:Y:S04]  /*1f60*/  STG.E desc[UR8][R8.64], R28 ;  /* 0x0000001c08007986 */ /* 0x0083e8000c101908 */
[----:B0-----:R-:W2:Y:S04]  /*1f70*/  LDG.E R24, desc[UR8][R18.64] ;  /* 0x0000000812187981 */ /* 0x001ea8000c1e1900 */
[----:B------:R-:W3:Y:S01]  /*1f80*/  LDG.E R25, desc[UR8][R2.64] ;  /* 0x0000000802197981 */ /* 0x000ee2000c1e1900 */
[----:B------:R-:W-:-:S05]  /*1f90*/  IMAD.IADD R29, R27, 0x1, R0 ;  /* 0x000000011b1d7824 */ /* 0x000fca00078e0200 */
[----:B-1----:R-:W-:-:S04]  /*1fa0*/  IADD3 R9, P1, PT, R29, R6, RZ ;  /* 0x000000061d097210 */ /* 0x002fc80007f3e0ff */
[----:B------:R-:W-:Y:S02]  /*1fb0*/  LEA.HI.X.SX32 R28, R29, R22, 0x1, P1 ;  /* 0x000000161d1c7211 */ /* 0x000fe400008f0eff */
[----:B------:R-:W-:Y:S01]  /*1fc0*/  LEA R8, P1, R9, R16, 0x2 ;  /* 0x0000001009087211 */ /* 0x000fe200078210ff */
[----:B------:R-:W-:-:S03]  /*1fd0*/  IMAD.WIDE R26, R0, 0x4, R18 ;  /* 0x00000004001a7825 */ /* 0x000fc600078e0212 */
[----:B------:R-:W-:Y:S01]  /*1fe0*/  LEA.HI.X R9, R9, R17, R28, 0x2, P1 ;  /* 0x0000001109097211 */ /* 0x000fe200008f141c */
[----:B--2---:R-:W-:Y:S04]  /*1ff0*/  STG.E desc[UR8][R2.64], R24 ;  /* 0x0000001802007986 */ /* 0x004fe8000c101908 */
[----:B---3--:R0:W-:Y:S04]  /*2000*/  STG.E desc[UR8][R18.64], R25 ;  /* 0x0000001912007986 */ /* 0x0081e8000c101908 */
[----:B------:R-:W2:Y:S04]  /*2010*/  LDG.E R28, desc[UR8][R8.64] ;  /* 0x00000008081c7981 */ /* 0x000ea8000c1e1900 */
[----:B0-----:R-:W3:Y:S01]  /*2020*/  LDG.E R18, desc[UR8][R26.64] ;  /* 0x000000081a127981 */ /* 0x001ee2000c1e1900 */
[----:B------:R-:W-:-:S05]  /*2030*/  IMAD.IADD R29, R29, 0x1, R0 ;  /* 0x000000011d1d7824 */ /* 0x000fca00078e0200 */
[----:B------:R-:W-:-:S04]  /*2040*/  IADD3 R3, P1, PT, R29, R6, RZ ;  /* 0x000000061d037210 */ /* 0x000fc80007f3e0ff */
[----:B------:R-:W-:Y:S02]  /*2050*/  LEA.HI.X.SX32 R24, R29, R22, 0x1, P1 ;  /* 0x000000161d187211 */ /* 0x000fe400008f0eff */
[----:B------:R-:W-:-:S04]  /*2060*/  LEA R2, P1, R3, R16, 0x2 ;  /* 0x0000001003027211 */ /* 0x000fc800078210ff */
[----:B------:R-:W-:Y:S01]  /*2070*/  LEA.HI.X R3, R3, R17, R24, 0x2, P1 ;  /* 0x0000001103037211 */ /* 0x000fe200008f1418 */
[----:B------:R-:W-:Y:S01]  /*2080*/  IMAD.WIDE R24, R0, 0x4, R26 ;  /* 0x0000000400187825 */ /* 0x000fe200078e021a */
[----:B---3--:R-:W-:Y:S04]  /*2090*/  STG.E desc[UR8][R8.64], R18 ;  /* 0x0000001208007986 */ /* 0x008fe8000c101908 */
[----:B--2---:R0:W-:Y:S04]  /*20a0*/  STG.E desc[UR8][R26.64], R28 ;  /* 0x0000001c1a007986 */ /* 0x0041e8000c101908 */
[----:B0-----:R-:W2:Y:S04]  /*20b0*/  LDG.E R26, desc[UR8][R24.64] ;  /* 0x00000008181a7981 */ /* 0x001ea8000c1e1900 */
[----:B------:R-:W3:Y:S01]  /*20c0*/  LDG.E R27, desc[UR8][R2.64] ;  /* 0x00000008021b7981 */ /* 0x000ee2000c1e1900 */
[----:B------:R-:W-:-:S05]  /*20d0*/  IMAD.IADD R29, R29, 0x1, R0 ;  /* 0x000000011d1d7824 */ /* 0x000fca00078e0200 */
[----:B------:R-:W-:-:S04]  /*20e0*/  IADD3 R19, P1, PT, R29, R6, RZ ;  /* 0x000000061d137210 */ /* 0x000fc80007f3e0ff */
        /* <DEDUP_REMOVED lines=9> */
[----:B------:R-:W-:Y:S01]  /*2180*/  IADD3 R25, P1, PT, R29, R6, RZ ;  /* 0x000000061d197210 */ /* 0x000fe20007f3e0ff */
[----:B------:R-:W-:-:S03]  /*2190*/  IMAD.WIDE R2, R0, 0x4, R8 ;  /* 0x0000000400027825 */ /* 0x000fc600078e0208 */
[----:B------:R-:W-:Y:S02]  /*21a0*/  LEA.HI.X.SX32 R26, R29, R22, 0x1, P1 ;  /* 0x000000161d1a7211 */ /* 0x000fe400008f0eff */
[----:B------:R-:W-:-:S04]  /*21b0*/  LEA R24, P1, R25, R16, 0x2 ;  /* 0x0000001019187211 */ /* 0x000fc800078210ff */
[----:B------:R-:W-:Y:S01]  /*21c0*/  LEA.HI.X R25, R25, R17, R26, 0x2, P1 ;  /* 0x0000001119197211 */ /* 0x000fe200008f141a */
[----:B---3--:R-:W-:Y:S04]  /*21d0*/  STG.E desc[UR8][R18.64], R27 ;  /* 0x0000001b12007986 */ /* 0x008fe8000c101908 */
[----:B--2---:R0:W-:Y:S04]  /*21e0*/  STG.E desc[UR8][R8.64], R28 ;  /* 0x0000001c08007986 */ /* 0x0041e8000c101908 */
[----:B------:R-:W2:Y:S04]  /*21f0*/  LDG.E R26, desc[UR8][R2.64] ;  /* 0x00000008021a7981 */ /* 0x000ea8000c1e1900 */
[----:B0-----:R-:W3:Y:S01]  /*2200*/  LDG.E R9, desc[UR8][R24.64] ;  /* 0x0000000818097981 */ /* 0x001ee2000c1e1900 */
[----:B------:R-:W-:-:S05]  /*2210*/  IMAD.IADD R29, R29, 0x1, R0 ;  /* 0x000000011d1d7824 */ /* 0x000fca00078e0200 */
[----:B------:R-:W-:-:S04]  /*2220*/  IADD3 R19, P1, PT, R29, R6, RZ ;  /* 0x000000061d137210 */ /* 0x000fc80007f3e0ff */
[----:B------:R-:W-:Y:S02]  /*2230*/  LEA.HI.X.SX32 R8, R29, R22, 0x1, P1 ;  /* 0x000000161d087211 */ /* 0x000fe400008f0eff */
[----:B------:R-:W-:-:S04]  /*2240*/  LEA R18, P1, R19, R16, 0x2 ;  /* 0x0000001013127211 */ /* 0x000fc800078210ff */
[----:B------:R-:W-:Y:S01]  /*2250*/  LEA.HI.X R19, R19, R17, R8, 0x2, P1 ;  /* 0x0000001113137211 */ /* 0x000fe200008f1408 */
[----:B--2---:R0:W-:Y:S04]  /*2260*/  STG.E desc[UR8][R24.64], R26 ;  /* 0x0000001a18007986 */ /* 0x0041e8000c101908 */
[----:B---3--:R1:W-:Y:S01]  /*2270*/  STG.E desc[UR8][R2.64], R9 ;  /* 0x0000000902007986 */ /* 0x0083e2000c101908 */
[----:B0-----:R-:W-:-:S03]  /*2280*/  IMAD.WIDE R26, R0, 0x4, R2 ;  /* 0x00000004001a7825 */ /* 0x001fc600078e0202 */
[----:B------:R-:W2:Y:S04]  /*2290*/  LDG.E R28, desc[UR8][R18.64] ;  /* 0x00000008121c7981 */ /* 0x000ea8000c1e1900 */
[----:B-1----:R-:W3:Y:S01]  /*22a0*/  LDG.E R3, desc[UR8][R26.64] ;  /* 0x000000081a037981 */ /* 0x002ee2000c1e1900 */
        /* <DEDUP_REMOVED lines=19> */
[----:B------:R-:W3:Y:S01]  /*23e0*/  LDG.E R26, desc[UR8][R2.64] ;  /* 0x00000008021a7981 */ /* 0x000ee2000c1e1900 */
[----:B------:R-:W-:-:S05]  /*23f0*/  IMAD.IADD R29, R29, 0x1, R0 ;  /* 0x000000011d1d7824 */ /* 0x000fca00078e0200 */
[C---:B-1----:R-:W-:Y:S01]  /*2400*/  IADD3 R25, P1, PT, R29.reuse, R6, RZ ;  /* 0x000000061d197210 */ /* 0x042fe20007f3e0ff */
[----:B------:R-:W-:Y:S01]  /*2410*/  IMAD.WIDE R8, R0, 0x4, R2 ;  /* 0x0000000400087825 */ /* 0x000fe200078e0202 */
[----:B---3--:R0:W-:Y:S04]  /*2420*/  STG.E desc[UR8][R18.64], R26 ;  /* 0x0000001a12007986 */ /* 0x0081e8000c101908 */
[----:B--2---:R1:W-:Y:S04]  /*2430*/  STG.E desc[UR8][R2.64], R28 ;  /* 0x0000001c02007986 */ /* 0x0043e8000c101908 */
[----:B------:R-:W2:Y:S01]  /*2440*/  LDG.E R27, desc[UR8][R8.64] ;  /* 0x00000008081b7981 */ /* 0x000ea2000c1e1900 */
[----:B0-----:R-:W-:-:S02]  /*2450*/  LEA.HI.X.SX32 R26, R29, R22, 0x1, P1 ;  /* 0x000000161d1a7211 */ /* 0x001fc400008f0eff */
[----:B------:R-:W-:-:S04]  /*2460*/  LEA R24, P1, R25, R16, 0x2 ;  /* 0x0000001019187211 */ /* 0x000fc800078210ff */
[----:B------:R-:W-:-:S05]  /*2470*/  LEA.HI.X R25, R25, R17, R26, 0x2, P1 ;  /* 0x0000001119197211 */ /* 0x000fca00008f141a */
[----:B-1----:R-:W3:Y:S01]  /*2480*/  LDG.E R3, desc[UR8][R24.64] ;  /* 0x0000000818037981 */ /* 0x002ee2000c1e1900 */
[----:B------:R-:W-:-:S05]  /*2490*/  IMAD.IADD R29, R29, 0x1, R0 ;  /* 0x000000011d1d7824 */ /* 0x000fca00078e0200 */
[----:B------:R-:W-:-:S04]  /*24a0*/  IADD3 R19, P1, PT, R29, R6, RZ ;  /* 0x000000061d137210 */ /* 0x000fc80007f3e0ff */
[----:B------:R-:W-:Y:S02]  /*24b0*/  LEA.HI.X.SX32 R2, R29, R22, 0x1, P1 ;  /* 0x000000161d027211 */ /* 0x000fe400008f0eff */
[----:B------:R-:W-:-:S04]  /*24c0*/  LEA R18, P1, R19, R16, 0x2 ;  /* 0x0000001013127211 */ /* 0x000fc800078210ff */
[----:B------:R-:W-:Y:S01]  /*24d0*/  LEA.HI.X R19, R19, R17, R2, 0x2, P1 ;  /* 0x0000001113137211 */ /* 0x000fe200008f1402 */
[----:B--2---:R0:W-:Y:S02]  /*24e0*/  STG.E desc[UR8][R24.64], R27 ;  /* 0x0000001b18007986 */ /* 0x0041e4000c101908 */
[----:B0-----:R-:W-:Y:S02]  /*24f0*/  IMAD.WIDE R26, R0, 0x4, R8 ;  /* 0x00000004001a7825 */ /* 0x001fe400078e0208 */
        /* <DEDUP_REMOVED lines=26> */
[----:B------:R-:W-:Y:S01]  /*26a0*/  LEA R26, P1, R27, R16, 0x2 ;  /* 0x000000101b1a7211 */ /* 0x000fe200078210ff */
[----:B------:R-:W-:-:S03]  /*26b0*/  IMAD.WIDE R2, R0, 0x4, R8 ;  /* 0x0000000400027825 */ /* 0x000fc600078e0208 */
[----:B------:R-:W-:Y:S01]  /*26c0*/  LEA.HI.X R27, R27, R17, R24, 0x2, P1 ;  /* 0x000000111b1b7211 */ /* 0x000fe200008f1418 */
        /* <DEDUP_REMOVED lines=12> */
[----:B------:R-:W2:Y:S04]  /*2790*/  LDG.E R28, desc[UR8][R24.64] ;  /* 0x00000008181c7981 */ /* 0x000ea8000c1e1900 */
[----:B0-----:R-:W3:Y:S01]  /*27a0*/  LDG.E R27, desc[UR8][R18.64] ;  /* 0x00000008121b7981 */ /* 0x001ee2000c1e1900 */
[----:B------:R-:W-:-:S05]  /*27b0*/  IMAD.IADD R29, R29, 0x1, R0 ;  /* 0x000000011d1d7824 */ /* 0x000fca00078e0200 */
[----:B-1----:R-:W-:-:S04]  /*27c0*/  IADD3 R3, P1, PT, R29, R6, RZ ;  /* 0x000000061d037210 */ /* 0x002fc80007f3e0ff */
[----:B------:R-:W-:Y:S02]  /*27d0*/  LEA.HI.X.SX32 R29, R29, R22, 0x1, P1 ;  /* 0x000000161d1d7211 */ /* 0x000fe400008f0eff */
[----:B------:R-:W-:-:S04]  /*27e0*/  LEA R8, P1, R3, R16, 0x2 ;  /* 0x0000001003087211 */ /* 0x000fc800078210ff */
[----:B------:R-:W-:Y:S01]  /*27f0*/  LEA.HI.X R9, R3, R17, R29, 0x2, P1 ;  /* 0x0000001103097211 */ /* 0x000fe200008f141d */
[----:B------:R-:W-:Y:S01]  /*2800*/  IMAD.WIDE R2, R0, 0x4, R18 ;  /* 0x0000000400027825 */ /* 0x000fe200078e0212 */
[----:B---3--:R0:W-:Y:S04]  /*2810*/  STG.E desc[UR8][R24.64], R27 ;  /* 0x0000001b18007986 */ /* 0x0081e8000c101908 */
[----:B--2---:R0:W-:Y:S04]  /*2820*/  STG.E desc[UR8][R18.64], R28 ;  /* 0x0000001c12007986 */ /* 0x0041e8000c101908 */
[----:B------:R-:W2:Y:S04]  /*2830*/  LDG.E R26, desc[UR8][R2.64] ;  /* 0x00000008021a7981 */ /* 0x000ea8000c1e1900 */
[----:B------:R-:W3:Y:S01]  /*2840*/  LDG.E R29, desc[UR8][R8.64] ;  /* 0x00000008081d7981 */ /* 0x000ee2000c1e1900 */
[----:B------:R-:W-:-:S02]  /*2850*/  ULOP3.LUT UR6, UR12, 0x7ffffff0, URZ, 0xc0, !UPT ;  /* 0x7ffffff00c067892 */ /* 0x000fc4000f8ec0ff */
[----:B------:R-:W-:-:S04]  /*2860*/  UIADD3 UR4, UPT, UPT, UR4, 0x10, URZ ;  /* 0x0000001004047890 */ /* 0x000fc8000fffe0ff */
[----:B------:R-:W-:Y:S01]  /*2870*/  UISETP.NE.AND UP0, UPT, UR4, UR6, UPT ;  /* 0x000000060400728c */ /* 0x000fe2000bf05270 */
[----:B--2---:R0:W-:Y:S04]  /*2880*/  STG.E desc[UR8][R8.64], R26 ;  /* 0x0000001a08007986 */ /* 0x0041e8000c101908 */
[----:B---3--:R0:W-:Y:S04]  /*2890*/  STG.E desc[UR8][R2.64], R29 ;  /* 0x0000001d02007986 */ /* 0x0081e8000c101908 */
[----:B------:R-:W-:Y:S05]  /*28a0*/  BRA.U UP0, `(.L_x_21) ;  /* 0xfffffff500707547 */ /* 0x000fea000b83ffff */
[----:B------:R-:W-:-:S05]  /*28b0*/  UMOV UR4, UR6 ;  /* 0x0000000600047c82 */ /* 0x000fca0008000000 */
.L_x_20:
[----:B------:R-:W-:-:S09]  /*28c0*/  UISETP.NE.AND UP0, UPT, UR7, URZ, UPT ;  /* 0x000000ff0700728c */ /* 0x000fd2000bf05270 */
[----:B------:R-:W-:Y:S05]  /*28d0*/  BRA.U !UP0, `(.L_x_19) ;  /* 0x0000000908987547 */ /* 0x000fea000b800000 */
[----:B------:R-:W-:Y:S02]  /*28e0*/  UIADD3 UR6, UPT, UPT, UR7, -0x1, URZ ;  /* 0xffffffff07067890 */ /* 0x000fe4000fffe0ff */
[----:B------:R-:W-:Y:S02]  /*28f0*/  UISETP.NE.AND UP1, UPT, UR10, URZ, UPT ;  /* 0x000000ff0a00728c */ /* 0x000fe4000bf25270 */
[----:B------:R-:W-:-:S09]  /*2900*/  UISETP.GE.U32.AND UP0, UPT, UR6, 0x7, UPT ;  /* 0x000000070600788c */ /* 0x000fd2000bf06070 */
[----:B------:R-:W-:Y:S05]  /*2910*/  BRA.U !UP0, `(.L_x_22) ;  /* 0x0000000508447547 */ /* 0x000fea000b800000 */
        /* <DEDUP_REMOVED lines=71> */
[----:B------:R-:W-:Y:S01]  /*2d90*/  LEA R8, P1, R9, R16, 0x2 ;  /* 0x0000001009087211 */ /* 0x000fe200078210ff */
[----:B------:R-:W-:-:S03]  /*2da0*/  IMAD.WIDE R18, R0, 0x4, R2 ;  /* 0x0000000400127825 */ /* 0x000fc600078e0202 */
[----:B------:R-:W-:Y:S01]  /*2db0*/  LEA.HI.X R9, R9, R17, R29, 0x2, P1 ;  /* 0x0000001109097211 */ /* 0x000fe200008f141d */
[----:B---3--:R1:W-:Y:S04]  /*2dc0*/  STG.E desc[UR8][R24.64], R27 ;  /* 0x0000001b18007986 */ /* 0x0083e8000c101908 */
[----:B--2---:R1:W-:Y:S04]  /*2dd0*/  STG.E desc[UR8][R2.64], R28 ;  /* 0x0000001c02007986 */ /* 0x0043e8000c101908 */
[----:B------:R-:W2:Y:S04]  /*2de0*/  LDG.E R26, desc[UR8][R18.64] ;  /* 0x00000008121a7981 */ /* 0x000ea8000c1e1900 */
[----:B------:R-:W3:Y:S01]  /*2df0*/  LDG.E R29, desc[UR8][R8.64] ;  /* 0x00000008081d7981 */ /* 0x000ee2000c1e1900 */
[----:B------:R-:W-:-:S03]  /*2e00*/  UIADD3 UR4, UPT, UPT, UR4, 0x8, URZ ;  /* 0x0000000804047890 */ /* 0x000fc6000fffe0ff */
[----:B--2---:R1:W-:Y:S04]  /*2e10*/  STG.E desc[UR8][R8.64], R26 ;  /* 0x0000001a08007986 */ /* 0x0043e8000c101908 */
[----:B---3--:R1:W-:Y:S05]  /*2e20*/  STG.E desc[UR8][R18.64], R29 ;  /* 0x0000001d12007986 */ /* 0x0083ea000c101908 */
.L_x_22:
[----:B------:R-:W-:Y:S05]  /*2e30*/  BRA.U !UP1, `(.L_x_19) ;  /* 0x0000000509407547 */ /* 0x000fea000b800000 */
[----:B------:R-:W-:Y:S02]  /*2e40*/  UIADD3 UR6, UPT, UPT, UR10, -0x1, URZ ;  /* 0xffffffff0a067890 */ /* 0x000fe4000fffe0ff */
[----:B------:R-:W-:Y:S02]  /*2e50*/  UISETP.NE.AND UP1, UPT, UR11, URZ, UPT ;  /* 0x000000ff0b00728c */ /* 0x000fe4000bf25270 */
[----:B------:R-:W-:-:S09]  /*2e60*/  UISETP.GE.U32.AND UP0, UPT, UR6, 0x3, UPT ;  /* 0x000000030600788c */ /* 0x000fd2000bf06070 */
[----:B------:R-:W-:Y:S05]  /*2e70*/  BRA.U !UP0, `(.L_x_23) ;  /* 0x0000000108a47547 */ /* 0x000fea000b800000 */
[----:B01----:R-:W-:-:S04]  /*2e80*/  IMAD R27, R0, UR4, RZ ;  /* 0x00000004001b7c24 */ /* 0x003fc8000f8e02ff */
        /* <DEDUP_REMOVED lines=28> */
[----:B------:R-:W-:-:S04]  /*3050*/  IADD3 R9, P1, PT, R27, R6, RZ ;  /* 0x000000061b097210 */ /* 0x000fc80007f3e0ff */
[----:B------:R-:W-:Y:S02]  /*3060*/  LEA.HI.X.SX32 R27, R27, R22, 0x1, P1 ;  /* 0x000000161b1b7211 */ /* 0x000fe400008f0eff */
[----:B------:R-:W-:Y:S01]  /*3070*/  LEA R8, P1, R9, R16, 0x2 ;  /* 0x0000001009087211 */ /* 0x000fe200078210ff */
[----:B-1----:R-:W-:-:S03]  /*3080*/  IMAD.WIDE R18, R0, 0x4, R2 ;  /* 0x0000000400127825 */ /* 0x002fc600078e0202 */
[----:B------:R-:W-:Y:S01]  /*3090*/  LEA.HI.X R9, R9, R17, R27, 0x2, P1 ;  /* 0x0000001109097211 */ /* 0x000fe200008f141b */
[----:B---3--:R3:W-:Y:S04]  /*30a0*/  STG.E desc[UR8][R24.64], R26 ;  /* 0x0000001a18007986 */ /* 0x0087e8000c101908 */
[----:B--2---:R3:W-:Y:S04]  /*30b0*/  STG.E desc[UR8][R2.64], R29 ;  /* 0x0000001d02007986 */ /* 0x0047e8000c101908 */
[----:B------:R-:W2:Y:S04]  /*30c0*/  LDG.E R28, desc[UR8][R18.64] ;  /* 0x00000008121c7981 */ /* 0x000ea8000c1e1900 */
[----:B------:R-:W4:Y:S01]  /*30d0*/  LDG.E R27, desc[UR8][R8.64] ;  /* 0x00000008081b7981 */ /* 0x000f22000c1e1900 */
[----:B------:R-:W-:-:S03]  /*30e0*/  UIADD3 UR4, UPT, UPT, UR4, 0x4, URZ ;  /* 0x0000000404047890 */ /* 0x000fc6000fffe0ff */
[----:B--2---:R3:W-:Y:S04]  /*30f0*/  STG.E desc[UR8][R8.64], R28 ;  /* 0x0000001c08007986 */ /* 0x0047e8000c101908 */
[----:B----4-:R3:W-:Y:S05]  /*3100*/  STG.E desc[UR8][R18.64], R27 ;  /* 0x0000001b12007986 */ /* 0x0107ea000c101908 */
.L_x_23:
[----:B------:R-:W-:Y:S05]  /*3110*/  BRA.U !UP1, `(.L_x_19) ;  /* 0x0000000109887547 */ /* 0x000fea000b800000 */
[----:B01-3--:R-:W-:-:S04]  /*3120*/  IMAD R27, R0, UR4, RZ ;  /* 0x00000004001b7c24 */ /* 0x00bfc8000f8e02ff */
[C---:B------:R-:W-:Y:S01]  /*3130*/  IMAD.WIDE R2, R27.reuse, 0x4, R12 ;  /* 0x000000041b027825 */ /* 0x040fe200078e020c */
[----:B------:R-:W-:-:S04]  /*3140*/  IADD3 R9, P1, PT, R27, R6, RZ ;  /* 0x000000061b097210 */ /* 0x000fc80007f3e0ff */
[----:B------:R-:W-:Y:S01]  /*3150*/  LEA.HI.X.SX32 R18, R27, R22, 0x1, P1 ;  /* 0x000000161b127211 */ /* 0x000fe200008f0eff */
[----:B------:R-:W2:Y:S01]  /*3160*/  LDG.E R25, desc[UR8][R2.64] ;  /* 0x0000000802197981 */ /* 0x000ea2000c1e1900 */
[----:B------:R-:W-:-:S04]  /*3170*/  LEA R8, P1, R9, R16, 0x2 ;  /* 0x0000001009087211 */ /* 0x000fc800078210ff */
[----:B------:R-:W-:-:S05]  /*3180*/  LEA.HI.X R9, R9, R17, R18, 0x2, P1 ;  /* 0x0000001109097211 */ /* 0x000fca00008f1412 */
[----:B------:R-:W3:Y:S01]  /*3190*/  LDG.E R19, desc[UR8][R8.64] ;  /* 0x0000000808137981 */ /* 0x000ee2000c1e1900 */
[----:B------:R-:W-:-:S03]  /*31a0*/  UISETP.NE.AND UP0, UPT, UR11, 0x1, UPT ;  /* 0x000000010b00788c */ /* 0x000fc6000bf05270 */
[----:B--2---:R2:W-:Y:S04]  /*31b0*/  STG.E desc[UR8][R8.64], R25 ;  /* 0x0000001908007986 */ /* 0x0045e8000c101908 */
[----:B---3--:R2:W-:Y:S02]  /*31c0*/  STG.E desc[UR8][R2.64], R19 ;  /* 0x0000001302007986 */ /* 0x0085e4000c101908 */
[----:B------:R-:W-:Y:S05]  /*31d0*/  BRA.U !UP0, `(.L_x_19) ;  /* 0x0000000108587547 */ /* 0x000fea000b800000 */
[----:B------:R-:W-:Y:S02]  /*31e0*/  IMAD.IADD R27, R27, 0x1, R0 ;  /* 0x000000011b1b7824 */ /* 0x000fe400078e0200 */
[----:B--2---:R-:W-:-:S03]  /*31f0*/  IMAD.WIDE R2, R0, 0x4, R2 ;  /* 0x0000000400027825 */ /* 0x004fc600078e0202 */
[C---:B------:R-:W-:Y:S02]  /*3200*/  IADD3 R9, P1, PT, R27.reuse, R6, RZ ;  /* 0x000000061b097210 */ /* 0x040fe40007f3e0ff */
[----:B------:R-:W2:Y:S02]  /*3210*/  LDG.E R25, desc[UR8][R2.64] ;  /* 0x0000000802197981 */ /* 0x000ea4000c1e1900 */
[----:B------:R-:W-:Y:S02]  /*3220*/  LEA.HI.X.SX32 R18, R27, R22, 0x1, P1 ;  /* 0x000000161b127211 */ /* 0x000fe400008f0eff */
[----:B------:R-:W-:-:S04]  /*3230*/  LEA R8, P1, R9, R16, 0x2 ;  /* 0x0000001009087211 */ /* 0x000fc800078210ff */
[----:B------:R-:W-:-:S05]  /*3240*/  LEA.HI.X R9, R9, R17, R18, 0x2, P1 ;  /* 0x0000001109097211 */ /* 0x000fca00008f1412 */
[----:B------:R-:W3:Y:S01]  /*3250*/  LDG.E R19, desc[UR8][R8.64] ;  /* 0x0000000808137981 */ /* 0x000ee2000c1e1900 */
[----:B------:R-:W-:-:S03]  /*3260*/  UISETP.NE.AND UP0, UPT, UR11, 0x2, UPT ;  /* 0x000000020b00788c */ /* 0x000fc6000bf05270 */
[----:B--2---:R4:W-:Y:S04]  /*3270*/  STG.E desc[UR8][R8.64], R25 ;  /* 0x0000001908007986 */ /* 0x0049e8000c101908 */
[----:B---3--:R4:W-:Y:S02]  /*3280*/  STG.E desc[UR8][R2.64], R19 ;  /* 0x0000001302007986 */ /* 0x0089e4000c101908 */
[----:B------:R-:W-:Y:S05]  /*3290*/  BRA.U !UP0, `(.L_x_19) ;  /* 0x0000000108287547 */ /* 0x000fea000b800000 */
[----:B----4-:R-:W-:Y:S02]  /*32a0*/  IMAD.IADD R9, R27, 0x1, R0 ;  /* 0x000000011b097824 */ /* 0x010fe400078e0200 */
[----:B------:R-:W-:-:S03]  /*32b0*/  IMAD.WIDE R2, R0, 0x4, R2 ;  /* 0x0000000400027825 */ /* 0x000fc600078e0202 */
[C---:B------:R-:W-:Y:S02]  /*32c0*/  IADD3 R19, P1, PT, R9.reuse, R6, RZ ;  /* 0x0000000609137210 */ /* 0x040fe40007f3e0ff */
[----:B------:R-:W2:Y:S02]  /*32d0*/  LDG.E R25, desc[UR8][R2.64] ;  /* 0x0000000802197981 */ /* 0x000ea4000c1e1900 */
[----:B------:R-:W-:Y:S02]  /*32e0*/  LEA.HI.X.SX32 R9, R9, R22, 0x1, P1 ;  /* 0x0000001609097211 */ /* 0x000fe400008f0eff */
[----:B------:R-:W-:-:S04]  /*32f0*/  LEA R8, P1, R19, R16, 0x2 ;  /* 0x0000001013087211 */ /* 0x000fc800078210ff */
[----:B------:R-:W-:-:S05]  /*3300*/  LEA.HI.X R9, R19, R17, R9, 0x2, P1 ;  /* 0x0000001113097211 */ /* 0x000fca00008f1409 */
[----:B------:R-:W3:Y:S04]  /*3310*/  LDG.E R19, desc[UR8][R8.64] ;  /* 0x0000000808137981 */ /* 0x000ee8000c1e1900 */
[----:B--2---:R0:W-:Y:S04]  /*3320*/  STG.E desc[UR8][R8.64], R25 ;  /* 0x0000001908007986 */ /* 0x0041e8000c101908 */
[----:B---3--:R0:W-:Y:S02]  /*3330*/  STG.E desc[UR8][R2.64], R19 ;  /* 0x0000001302007986 */ /* 0x0081e4000c101908 */
.L_x_19:
[----:B------:R-:W-:Y:S05]  /*3340*/  BSYNC.RECONVERGENT B1 ;  /* 0x0000000000017941 */ /* 0x000fea0003800200 */
.L_x_18:
[----:B------:R-:W-:Y:S04]  /*3350*/  BSSY.RECONVERGENT B1, `(.L_x_24) ;  /* 0x00000ca000017945 */ /* 0x000fe80003800200 */
[----:B------:R-:W-:Y:S05]  /*3360*/  @P0 BRA `(.L_x_25) ;  /* 0x0000000c00200947 */ /* 0x000fea0003800000 */
[----:B------:R-:W-:-:S07]  /*3370*/  IMAD.MOV.U32 R22, RZ, RZ, R20 ;  /* 0x000000ffff167224 */ /* 0x000fce00078e0014 */
.L_x_33:
[----:B01234-:R-:W2:Y:S01]  /*3380*/  LDG.E R8, desc[UR8][R10.64] ;  /* 0x000000080a087981 */ /* 0x01fea2000c1e1900 */
[----:B------:R-:W-:Y:S01]  /*3390*/  IMAD.IADD R3, R23, 0x1, R22 ;  /* 0x0000000117037824 */ /* 0x000fe200078e0216 */
[----:B------:R-:W0:Y:S03]  /*33a0*/  LDC R6, c[0x0][0x394] ;  /* 0x0000e500ff067b82 */ /* 0x000e260000000800 */
[----:B------:R-:W-:-:S06]  /*33b0*/  IMAD.WIDE R2, R3, 0x4, R16 ;  /* 0x0000000403027825 */ /* 0x000fcc00078e0210 */
[----:B------:R-:W3:Y:S01]  /*33c0*/  LDG.E R3, desc[UR8][R2.64] ;  /* 0x0000000802037981 */ /* 0x000ee2000c1e1900 */
[----:B------:R-:W-:Y:S01]  /*33d0*/  BSSY.RECONVERGENT B2, `(.L_x_26) ;  /* 0x000000d000027945 */ /* 0x000fe20003800200 */
[----:B0-----:R-:W-:Y:S01]  /*33e0*/  ISETP.GE.U32.AND P2, PT, R6, 0x8, PT ;  /* 0x000000080600780c */ /* 0x001fe20003f46070 */
[----:B--2---:R-:W0:Y:S08]  /*33f0*/  MUFU.RCP R0, R8 ;  /* 0x0000000800007308 */ /* 0x004e300000001000 */
[----:B---3--:R-:W1:Y:S01]  /*3400*/  FCHK P0, R3, R8 ;  /* 0x0000000803007302 */ /* 0x008e620000000000 */
[----:B0-----:R-:W-:-:S04]  /*3410*/  FFMA R9, -R8, R0, 1 ;  /* 0x3f80000008097423 */ /* 0x001fc80000000100 */
[----:B------:R-:W-:-:S04]  /*3420*/  FFMA R0, R0, R9, R0 ;  /* 0x0000000900007223 */ /* 0x000fc80000000000 */
[----:B------:R-:W-:-:S04]  /*3430*/  FFMA R9, R3, R0, RZ ;  /* 0x0000000003097223 */ /* 0x000fc800000000ff */
[----:B------:R-:W-:-:S04]  /*3440*/  FFMA R6, -R8, R9, R3 ;  /* 0x0000000908067223 */ /* 0x000fc80000000103 */
[----:B------:R-:W-:Y:S01]  /*3450*/  FFMA R0, R0, R6, R9 ;  /* 0x0000000600007223 */ /* 0x000fe20000000009 */
[----:B-1----:R-:W-:Y:S06]  /*3460*/  @!P0 BRA `(.L_x_27) ;  /* 0x00000000000c8947 */ /* 0x002fec0003800000 */
[----:B------:R-:W-:Y:S01]  /*3470*/  IMAD.MOV.U32 R0, RZ, RZ, R8 ;  /* 0x000000ffff007224 */ /* 0x000fe200078e0008 */
[----:B------:R-:W-:-:S07]  /*3480*/  MOV R2, 0x34a0 ;  /* 0x000034a000027802 */ /* 0x000fce0000000f00 */
[----:B------:R-:W-:Y:S05]  /*3490*/  CALL.REL.NOINC `($__internal_0_$__cuda_sm3x_div_rn_noftz_f32_slowpath) ;  /* 0x00000014000c7944 */ /* 0x000fea0003c00000 */
.L_x_27:
[----:B------:R-:W-:Y:S05]  /*34a0*/  BSYNC.RECONVERGENT B2 ;  /* 0x0000000000027941 */ /* 0x000fea0003800200 */
.L_x_26:
[----:B------:R-:W-:Y:S01]  /*34b0*/  UMOV UR4, URZ ;  /* 0x000000ff00047c82 */ /* 0x000fe20008000000 */
[----:B------:R-:W-:Y:S01]  /*34c0*/  SHF.R.S32.HI R6, RZ, 0x1f, R22 ;  /* 0x0000001fff067819 */ /* 0x000fe20000011416 */
[----:B------:R-:W-:Y:S06]  /*34d0*/  @!P2 BRA `(.L_x_28) ;  /* 0x000000040058a947 */ /* 0x000fec0003800000 */
[----:B------:R-:W-:-:S05]  /*34e0*/  UMOV UR4, URZ ;  /* 0x000000ff00047c82 */ /* 0x000fca0008000000 */
.L_x_29:
[----:B0-----:R-:W0:Y:S02]  /*34f0*/  LDC R27, c[0x0][0x398] ;  /* 0x0000e600ff1b7b82 */ /* 0x001e240000000800 */
[----:B0-----:R-:W-:-:S04]  /*3500*/  IMAD R29, R27, UR4, RZ ;  /* 0x000000041b1d7c24 */ /* 0x001fc8000f8e02ff */
[C---:B------:R-:W-:Y:S01]  /*3510*/  IMAD.WIDE R18, R29.reuse, 0x4, R12 ;  /* 0x000000041d127825 */ /* 0x040fe200078e020c */
[----:B------:R-:W-:-:S04]  /*3520*/  IADD3 R3, P0, PT, R29, R22, RZ ;  /* 0x000000161d037210 */ /* 0x000fc80007f1e0ff */
[----:B------:R-:W-:Y:S02]  /*3530*/  LEA.HI.X.SX32 R2, R29, R6, 0x1, P0 ;  /* 0x000000061d027211 */ /* 0x000fe400000f0eff */
[----:B------:R-:W-:-:S04]  /*3540*/  LEA R24, P0, R3, R16, 0x2 ;  /* 0x0000001003187211 */ /* 0x000fc800078010ff */
[----:B------:R-:W-:Y:S02]  /*3550*/  LEA.HI.X R25, R3, R17, R2, 0x2, P0 ;  /* 0x0000001103197211 */ /* 0x000fe400000f1402 */
[----:B------:R-:W2:Y:S04]  /*3560*/  LDG.E R3, desc[UR8][R18.64] ;  /* 0x0000000812037981 */ /* 0x000ea8000c1e1900 */
[----:B------:R-:W2:Y:S01]  /*3570*/  LDG.E R2, desc[UR8][R24.64] ;  /* 0x0000000818027981 */ /* 0x000ea2000c1e1900 */
[----:B------:R-:W-:Y:S02]  /*3580*/  IMAD.IADD R29, R29, 0x1, R27 ;  /* 0x000000011d1d7824 */ /* 0x000fe400078e021b */
[----:B--2---:R-:W-:-:S03]  /*3590*/  FFMA R26, R3, -R0, R2 ;  /* 0x80000000031a7223 */ /* 0x004fc60000000002 */
[----:B------:R-:W-:-:S04]  /*35a0*/  IADD3 R3, P0, PT, R29, R22, RZ ;  /* 0x000000161d037210 */ /* 0x000fc80007f1e0ff */
[----:B------:R-:W-:Y:S01]  /*35b0*/  LEA.HI.X.SX32 R2, R29, R6, 0x1, P0 ;  /* 0x000000061d027211 */ /* 0x000fe200000f0eff */
[----:B------:R0:W-:Y:S01]  /*35c0*/  STG.E desc[UR8][R24.64], R26 ;  /* 0x0000001a18007986 */ /* 0x0001e2000c101908 */
[----:B------:R-:W-:-:S04]  /*35d0*/  LEA R8, P0, R3, R16, 0x2 ;  /* 0x0000001003087211 */ /* 0x000fc800078010ff */
[----:B------:R-:W-:Y:S01]  /*35e0*/  LEA.HI.X R9, R3, R17, R2, 0x2, P0 ;  /* 0x0000001103097211 */ /* 0x000fe200000f1402 */
[----:B------:R-:W-:-:S04]  /*35f0*/  IMAD.WIDE R2, R27, 0x4, R18 ;  /* 0x000000041b027825 */ /* 0x000fc800078e0212 */
[----:B------:R-:W2:Y:S04]  /*3600*/  LDG.E R19, desc[UR8][R8.64] ;  /* 0x0000000808137981 */ /* 0x000ea8000c1e1900 */
[----:B------:R-:W2:Y:S01]  /*3610*/  LDG.E R28, desc[UR8][R2.64] ;  /* 0x00000008021c7981 */ /* 0x000ea2000c1e1900 */
[----:B------:R-:W-:Y:S02]  /*3620*/  IMAD.IADD R29, R29, 0x1, R27 ;  /* 0x000000011d1d7824 */ /* 0x000fe400078e021b */
[----:B--2---:R-:W-:-:S03]  /*3630*/  FFMA R28, R28, -R0, R19 ;  /* 0x800000001c1c7223 */ /* 0x004fc60000000013 */
[----:B------:R-:W-:-:S04]  /*3640*/  IADD3 R19, P0, PT, R29, R22, RZ ;  /* 0x000000161d137210 */ /* 0x000fc80007f1e0ff */
[----:B------:R-:W-:Y:S02]  /*3650*/  LEA.HI.X.SX32 R18, R29, R6, 0x1, P0 ;  /* 0x000000061d127211 */ /* 0x000fe400000f0eff */
[----:B0-----:R-:W-:-:S04]  /*3660*/  LEA R24, P0, R19, R16, 0x2 ;  /* 0x0000001013187211 */ /* 0x001fc800078010ff */
[----:B------:R-:W-:Y:S01]  /*3670*/  LEA.HI.X R25, R19, R17, R18, 0x2, P0 ;  /* 0x0000001113197211 */ /* 0x000fe200000f1412 */
[----:B------:R-:W-:Y:S01]  /*3680*/  IMAD.WIDE R18, R27, 0x4, R2 ;  /* 0x000000041b127825 */ /* 0x000fe200078e0202 */
[----:B------:R0:W-:Y:S04]  /*3690*/  STG.E desc[UR8][R8.64], R28 ;  /* 0x0000001c08007986 */ /* 0x0001e8000c101908 */
[----:B------:R-:W2:Y:S04]  /*36a0*/  LDG.E R26, desc[UR8][R18.64] ;  /* 0x00000008121a7981 */ /* 0x000ea8000c1e1900 */
[----:B------:R-:W2:Y:S01]  /*36b0*/  LDG.E R3, desc[UR8][R24.64] ;  /* 0x0000000818037981 */ /* 0x000ea2000c1e1900 */
[----:B------:R-:W-:-:S02]  /*36c0*/  IMAD.IADD R29, R29, 0x1, R27 ;  /* 0x000000011d1d7824 */ /* 0x000fc400078e021b */
        /* <DEDUP_REMOVED lines=32> */
[----:B0-----:R-:W-:Y:S02]  /*38d0*/  LEA.HI.X.SX32 R24, R29, R6, 0x1, P0 ;  /* 0x000000061d187211 */ /* 0x001fe400000f0eff */
[----:B------:R-:W-:-:S04]  /*38e0*/  LEA R18, P0, R19, R16, 0x2 ;  /* 0x0000001013127211 */ /* 0x000fc800078010ff */
[----:B------:R-:W-:Y:S01]  /*38f0*/  LEA.HI.X R19, R19, R17, R24, 0x2, P0 ;  /* 0x0000001113137211 */ /* 0x000fe200000f1418 */
[----:B------:R-:W-:Y:S01]  /*3900*/  IMAD.WIDE R24, R27, 0x4, R2 ;  /* 0x000000041b187825 */ /* 0x000fe200078e0202 */
[----:B------:R0:W-:Y:S04]  /*3910*/  STG.E desc[UR8][R8.64], R28 ;  /* 0x0000001c08007986 */ /* 0x0001e8000c101908 */
[----:B------:R-:W2:Y:S04]  /*3920*/  LDG.E R26, desc[UR8][R24.64] ;  /* 0x00000008181a7981 */ /* 0x000ea8000c1e1900 */
[----:B------:R-:W2:Y:S01]  /*3930*/  LDG.E R2, desc[UR8][R18.64] ;  /* 0x0000000812027981 */ /* 0x000ea2000c1e1900 */
[----:B0-----:R-:W-:-:S05]  /*3940*/  IMAD.IADD R9, R29, 0x1, R27 ;  /* 0x000000011d097824 */ /* 0x001fca00078e021b */
[----:B------:R-:W-:Y:S01]  /*3950*/  IADD3 R3, P0, PT, R9, R22, RZ ;  /* 0x0000001609037210 */ /* 0x000fe20007f1e0ff */
[----:B--2---:R-:W-:-:S03]  /*3960*/  FFMA R29, R26, -R0, R2 ;  /* 0x800000001a1d7223 */ /* 0x004fc60000000002 */
[----:B------:R-:W-:Y:S02]  /*3970*/  LEA.HI.X.SX32 R26, R9, R6, 0x1, P0 ;  /* 0x00000006091a7211 */ /* 0x000fe400000f0eff */
[----:B------:R-:W-:Y:S01]  /*3980*/  LEA R2, P0, R3, R16, 0x2 ;  /* 0x0000001003027211 */ /* 0x000fe200078010ff */
[----:B------:R-:W-:-:S03]  /*3990*/  IMAD.WIDE R8, R27, 0x4, R24 ;  /* 0x000000041b087825 */ /* 0x000fc600078e0218 */
[----:B------:R-:W-:Y:S01]  /*39a0*/  LEA.HI.X R3, R3, R17, R26, 0x2, P0 ;  /* 0x0000001103037211 */ /* 0x000fe200000f141a */
[----:B------:R0:W-:Y:S04]  /*39b0*/  STG.E desc[UR8][R18.64], R29 ;  /* 0x0000001d12007986 */ /* 0x0001e8000c101908 */
[----:B------:R-:W2:Y:S04]  /*39c0*/  LDG.E R9, desc[UR8][R8.64] ;  /* 0x0000000808097981 */ /* 0x000ea8000c1e1900 */
[----:B------:R-:W2:Y:S01]  /*39d0*/  LDG.E R24, desc[UR8][R2.64] ;  /* 0x0000000802187981 */ /* 0x000ea2000c1e1900 */
[----:B------:R-:W-:-:S04]  /*39e0*/  UIADD3 UR4, UPT, UPT, UR4, 0x8, URZ ;  /* 0x0000000804047890 */ /* 0x000fc8000fffe0ff */
[----:B------:R-:W-:Y:S01]  /*39f0*/  UISETP.NE.AND UP0, UPT, UR4, UR5, UPT ;  /* 0x000000050400728c */ /* 0x000fe2000bf05270 */
[----:B--2---:R-:W-:-:S05]  /*3a00*/  FFMA R25, R9, -R0, R24 ;  /* 0x8000000009197223 */ /* 0x004fca0000000018 */
[----:B------:R0:W-:Y:S03]  /*3a10*/  STG.E desc[UR8][R2.64], R25 ;  /* 0x0000001902007986 */ /* 0x0001e6000c101908 */
[----:B------:R-:W-:Y:S05]  /*3a20*/  BRA.U UP0, `(.L_x_29) ;  /* 0xfffffff900b07547 */ /* 0x000fea000b83ffff */
[----:B------:R-:W-:-:S05]  /*3a30*/  UMOV UR4, UR5 ;  /* 0x0000000500047c82 */ /* 0x000fca0008000000 */
.L_x_28:
[----:B------:R-:W-:-:S09]  /*3a40*/  UISETP.NE.AND UP0, UPT, UR10, URZ, UPT ;  /* 0x000000ff0a00728c */ /* 0x000fd2000bf05270 */
[----:B------:R-:W-:Y:S05]  /*3a50*/  BRA.U !UP0, `(.L_x_30) ;  /* 0x0000000508547547 */ /* 0x000fea000b800000 */
[----:B------:R-:W-:Y:S02]  /*3a60*/  UIADD3 UR6, UPT, UPT, UR10, -0x1, URZ ;  /* 0xffffffff0a067890 */ /* 0x000fe4000fffe0ff */
[----:B------:R-:W-:Y:S02]  /*3a70*/  UISETP.NE.AND UP1, UPT, UR11, URZ, UPT ;  /* 0x000000ff0b00728c */ /* 0x000fe4000bf25270 */
[----:B------:R-:W-:-:S09]  /*3a80*/  UISETP.GE.U32.AND UP0, UPT, UR6, 0x3, UPT ;  /* 0x000000030600788c */ /* 0x000fd2000bf06070 */
[----:B------:R-:W-:Y:S05]  /*3a90*/  BRA.U !UP0, `(.L_x_31) ;  /* 0x0000000108a87547 */ /* 0x000fea000b800000 */
[----:B------:R-:W0:Y:S02]  /*3aa0*/  LDC R27, c[0x0][0x398] ;  /* 0x0000e600ff1b7b82 */ /* 0x000e240000000800 */
        /* <DEDUP_REMOVED lines=38> */
[----:B------:R-:W-:Y:S01]  /*3d10*/  UIADD3 UR4, UPT, UPT, UR4, 0x4, URZ ;  /* 0x0000000404047890 */ /* 0x000fe2000fffe0ff */
[----:B--2---:R-:W-:-:S05]  /*3d20*/  FFMA R25, R9, -R0, R24 ;  /* 0x8000000009197223 */ /* 0x004fca0000000018 */
[----:B------:R1:W-:Y:S06]  /*3d30*/  STG.E desc[UR8][R2.64], R25 ;  /* 0x0000001902007986 */ /* 0x0003ec000c101908 */
.L_x_31:
[----:B------:R-:W-:Y:S05]  /*3d40*/  BRA.U !UP1, `(.L_x_30) ;  /* 0x0000000109987547 */ /* 0x000fea000b800000 */
[----:B------:R-:W2:Y:S01]  /*3d50*/  LDCU UR6, c[0x0][0x394] ;  /* 0x00007280ff0677ac */ /* 0x000ea20008000800 */
[----:B------:R-:W-:Y:S02]  /*3d60*/  UISETP.NE.AND UP1, UPT, UR11, 0x1, UPT ;  /* 0x000000010b00788c */ /* 0x000fe4000bf25270 */
[----:B--2---:R-:W-:-:S07]  /*3d70*/  ULOP3.LUT UP0, URZ, UR6, 0x1, URZ, 0xc0, !UPT ;  /* 0x0000000106ff7892 */ /* 0x004fce000f80c0ff */
[----:B------:R-:W-:Y:S05]  /*3d80*/  BRA.U !UP1, `(.L_x_32) ;  /* 0x0000000109587547 */ /* 0x000fea000b800000 */
[----:B01----:R-:W0:Y:S02]  /*3d90*/  LDC R25, c[0x0][0x398] ;  /* 0x0000e600ff197b82 */ /* 0x003e240000000800 */
[----:B0-----:R-:W-:-:S04]  /*3da0*/  IMAD R3, R25, UR4, RZ ;  /* 0x0000000419037c24 */ /* 0x001fc8000f8e02ff */
[C---:B------:R-:W-:Y:S01]  /*3db0*/  IMAD.WIDE R18, R3.reuse, 0x4, R12 ;  /* 0x0000000403127825 */ /* 0x040fe200078e020c */
[----:B------:R-:W-:-:S04]  /*3dc0*/  IADD3 R9, P0, PT, R3, R22, RZ ;  /* 0x0000001603097210 */ /* 0x000fc80007f1e0ff */
[----:B------:R-:W-:Y:S01]  /*3dd0*/  LEA.HI.X.SX32 R2, R3, R6, 0x1, P0 ;  /* 0x0000000603027211 */ /* 0x000fe200000f0eff */
[----:B------:R-:W2:Y:S01]  /*3de0*/  LDG.E R27, desc[UR8][R18.64] ;  /* 0x00000008121b7981 */ /* 0x000ea2000c1e1900 */
[----:B------:R-:W-:-:S04]  /*3df0*/  LEA R8, P0, R9, R16, 0x2 ;  /* 0x0000001009087211 */ /* 0x000fc800078010ff */
[----:B------:R-:W-:-:S05]  /*3e00*/  LEA.HI.X R9, R9, R17, R2, 0x2, P0 ;  /* 0x0000001109097211 */ /* 0x000fca00000f1402 */
[----:B------:R-:W2:Y:S01]  /*3e10*/  LDG.E R2, desc[UR8][R8.64] ;  /* 0x0000000808027981 */ /* 0x000ea2000c1e1900 */
[----:B------:R-:W-:-:S05]  /*3e20*/  IMAD.IADD R29, R3, 0x1, R25 ;  /* 0x00000001031d7824 */ /* 0x000fca00078e0219 */
[----:B------:R-:W-:-:S04]  /*3e30*/  IADD3 R3, P0, PT, R29, R22, RZ ;  /* 0x000000161d037210 */ /* 0x000fc80007f1e0ff */
[----:B------:R-:W-:Y:S01]  /*3e40*/  LEA.HI.X.SX32 R29, R29, R6, 0x1, P0 ;  /* 0x000000061d1d7211 */ /* 0x000fe200000f0eff */
[----:B------:R-:W-:-:S04]  /*3e50*/  IMAD.WIDE R24, R25, 0x4, R18 ;  /* 0x0000000419187825 */ /* 0x000fc800078e0212 */
[----:B--2---:R-:W-:Y:S01]  /*3e60*/  FFMA R27, R27, -R0, R2 ;  /* 0x800000001b1b7223 */ /* 0x004fe20000000002 */
[----:B------:R-:W-:-:S04]  /*3e70*/  LEA R2, P0, R3, R16, 0x2 ;  /* 0x0000001003027211 */ /* 0x000fc800078010ff */
[----:B------:R-:W-:Y:S01]  /*3e80*/  LEA.HI.X R3, R3, R17, R29, 0x2, P0 ;  /* 0x0000001103037211 */ /* 0x000fe200000f141d */
[----:B------:R2:W-:Y:S04]  /*3e90*/  STG.E desc[UR8][R8.64], R27 ;  /* 0x0000001b08007986 */ /* 0x0005e8000c101908 */
[----:B------:R-:W3:Y:S04]  /*3ea0*/  LDG.E R25, desc[UR8][R24.64] ;  /* 0x0000000818197981 */ /* 0x000ee8000c1e1900 */
[----:B------:R-:W3:Y:S01]  /*3eb0*/  LDG.E R18, desc[UR8][R2.64] ;  /* 0x0000000802127981 */ /* 0x000ee2000c1e1900 */
[----:B------:R-:W-:Y:S01]  /*3ec0*/  UIADD3 UR4, UPT, UPT, UR4, 0x2, URZ ;  /* 0x0000000204047890 */ /* 0x000fe2000fffe0ff */
[----:B---3--:R-:W-:-:S05]  /*3ed0*/  FFMA R19, R25, -R0, R18 ;  /* 0x8000000019137223 */ /* 0x008fca0000000012 */
[----:B------:R2:W-:Y:S06]  /*3ee0*/  STG.E desc[UR8][R2.64], R19 ;  /* 0x0000001302007986 */ /* 0x0005ec000c101908 */
.L_x_32:
[----:B------:R-:W-:Y:S05]  /*3ef0*/  BRA.U !UP0, `(.L_x_30) ;  /* 0x00000001082c7547 */ /* 0x000fea000b800000 */
[----:B--2---:R-:W2:Y:S02]  /*3f00*/  LDC R9, c[0x0][0x398] ;  /* 0x0000e600ff097b82 */ /* 0x004ea40000000800 */
[----:B--2---:R-:W-:-:S05]  /*3f10*/  IMAD R9, R9, UR4, RZ ;  /* 0x0000000409097c24 */ /* 0x004fca000f8e02ff */
[----:B01----:R-:W-:-:S04]  /*3f20*/  IADD3 R3, P0, PT, R9, R22, RZ ;  /* 0x0000001609037210 */ /* 0x003fc80007f1e0ff */
[C---:B------:R-:W-:Y:S01]  /*3f30*/  LEA.HI.X.SX32 R6, R9.reuse, R6, 0x1, P0 ;  /* 0x0000000609067211 */ /* 0x040fe200000f0eff */
[----:B------:R-:W-:Y:S01]  /*3f40*/  IMAD.WIDE R8, R9, 0x4, R12 ;  /* 0x0000000409087825 */ /* 0x000fe200078e020c */
[----:B------:R-:W-:-:S04]  /*3f50*/  LEA R2, P0, R3, R16, 0x2 ;  /* 0x0000001003027211 */ /* 0x000fc800078010ff */
[----:B------:R-:W-:Y:S01]  /*3f60*/  LEA.HI.X R3, R3, R17, R6, 0x2, P0 ;  /* 0x0000001103037211 */ /* 0x000fe200000f1406 */
[----:B------:R-:W2:Y:S04]  /*3f70*/  LDG.E R9, desc[UR8][R8.64] ;  /* 0x0000000808097981 */ /* 0x000ea8000c1e1900 */
[----:B------:R-:W2:Y:S02]  /*3f80*/  LDG.E R6, desc[UR8][R2.64] ;  /* 0x0000000802067981 */ /* 0x000ea4000c1e1900 */
[----:B--2---:R-:W-:-:S05]  /*3f90*/  FFMA R19, R9, -R0, R6 ;  /* 0x8000000009137223 */ /* 0x004fca0000000006 */
[----:B------:R3:W-:Y:S02]  /*3fa0*/  STG.E desc[UR8][R2.64], R19 ;  /* 0x0000001302007986 */ /* 0x0007e4000c101908 */
.L_x_30:
[----:B------:R-:W4:Y:S01]  /*3fb0*/  LDCU UR4, c[0x0][0x390] ;  /* 0x00007200ff0477ac */ /* 0x000f220008000800 */
[----:B------:R-:W-:-:S05]  /*3fc0*/  VIADD R22, R22, 0x1 ;  /* 0x0000000116167836 */ /* 0x000fca0000000000 */
[----:B----4-:R-:W-:-:S13]  /*3fd0*/  ISETP.NE.AND P0, PT, R22, UR4, PT ;  /* 0x0000000416007c0c */ /* 0x010fda000bf05270 */
[----:B------:R-:W-:Y:S05]  /*3fe0*/  @P0 BRA `(.L_x_33) ;  /* 0xfffffff000e40947 */ /* 0x000fea000383ffff */
.L_x_25:
[----:B------:R-:W-:Y:S05]  /*3ff0*/  BSYNC.RECONVERGENT B1 ;  /* 0x0000000000017941 */ /* 0x000fea0003800200 */
.L_x_24:
[----:B01234-:R-:W-:Y:S02]  /*4000*/  IMAD.MOV.U32 R9, RZ, RZ, 0x1 ;  /* 0x00000001ff097424 */ /* 0x01ffe400078e00ff */
[----:B------:R-:W-:-:S04]  /*4010*/  IMAD.WIDE.U32 R2, R21, 0x4, R14 ;  /* 0x0000000415027825 */ /* 0x000fc800078e000e */
[----:B------:R-:W-:Y:S01]  /*4020*/  IMAD.MOV.U32 R19, RZ, RZ, R20 ;  /* 0x000000ffff137224 */ /* 0x000fe200078e0014 */
[----:B------:R0:W-:Y:S01]  /*4030*/  STG.E desc[UR8][R2.64], R9 ;  /* 0x0000000902007986 */ /* 0x0001e2000c101908 */
[----:B------:R-:W-:Y:S05]  /*4040*/  BRA `(.L_x_34) ;  /* 0x00000000000c7947 */ /* 0x000fea0003800000 */
.L_x_17:
[----:B------:R-:W-:-:S04]  /*4050*/  IMAD.WIDE.U32 R2, R21, 0x4, R14 ;  /* 0x0000000415027825 */ /* 0x000fc800078e000e */
[----:B------:R-:W-:Y:S01]  /*4060*/  VIADD R5, R5, 0x1 ;  /* 0x0000000105057836 */ /* 0x000fe20000000000 */
[----:B------:R1:W-:Y:S06]  /*4070*/  STG.E desc[UR8][R2.64], RZ ;  /* 0x000000ff02007986 */ /* 0x0003ec000c101908 */
.L_x_34:
[----:B------:R-:W-:Y:S05]  /*4080*/  BSYNC.RECONVERGENT B0 ;  /* 0x0000000000007941 */ /* 0x000fea0003800200 */
.L_x_16:
[----:B------:R-:W2:Y:S01]  /*4090*/  LDCU UR6, c[0x0][0x394] ;  /* 0x00007280ff0677ac */ /* 0x000ea20008000800 */
[----:B------:R-:W-:-:S05]  /*40a0*/  VIADD R21, R21, 0x1 ;  /* 0x0000000115157836 */ /* 0x000fca0000000000 */
[----:B--2---:R-:W-:-:S13]  /*40b0*/  ISETP.NE.AND P0, PT, R21, UR6, PT ;  /* 0x0000000615007c0c */ /* 0x004fda000bf05270 */
[----:B------:R-:W-:Y:S05]  /*40c0*/  @P0 BRA `(.L_x_35) ;  /* 0xffffffd000580947 */ /* 0x000fea000383ffff */
.L_x_6:
[----:B------:R-:W2:Y:S01]  /*40d0*/  LDG.E R10, desc[UR8][R16.64] ;  /* 0x00000008100a7981 */ /* 0x000ea2000c1e1900 */
[----:B0-----:R-:W-:Y:S01]  /*40e0*/  IABS R9, R5 ;  /* 0x0000000500097213 */ /* 0x001fe20000000000 */
[----:B------:R-:W0:Y:S01]  /*40f0*/  LDC R6, c[0x0][0x3ac] ;  /* 0x0000eb00ff067b82 */ /* 0x000e220000000800 */
[----:B------:R-:W2:Y:S01]  /*4100*/  LDCU UR4, c[0x0][0x3c8] ;  /* 0x00007900ff0477ac */ /* 0x000ea20008000800 */
[----:B------:R-:W-:Y:S01]  /*4110*/  BSSY.RECONVERGENT B0, `(.L_x_36) ;  /* 0x0000036000007945 */ /* 0x000fe20003800200 */
[----:B------:R-:W3:Y:S01]  /*4120*/  I2F.RP R0, R9 ;  /* 0x0000000900007306 */ /* 0x000ee20000209400 */
[----:B------:R-:W4:Y:S01]  /*4130*/  LDCU.64 UR10, c[0x0][0x3a0] ;  /* 0x00007400ff0a77ac */ /* 0x000f220008000a00 */
[----:B------:R-:W5:Y:S06]  /*4140*/  LDCU UR5, c[0x0][0x394] ;  /* 0x00007280ff0577ac */ /* 0x000f6c0008000800 */
[----:B---3--:R-:W1:Y:S01]  /*4150*/  MUFU.RCP R0, R0 ;  /* 0x0000000000007308 */ /* 0x008e620000001000 */
[----:B0-----:R-:W-:Y:S01]  /*4160*/  ISETP.GE.AND P3, PT, R6, RZ, PT ;  /* 0x000000ff0600720c */ /* 0x001fe20003f66270 */
[----:B-1----:R-:W-:Y:S01]  /*4170*/  VIADD R2, R0, 0xffffffe ;  /* 0x0ffffffe00027836 */ /* 0x002fe20000000000 */
[----:B------:R-:W-:-:S05]  /*4180*/  IABS R0, R6 ;  /* 0x0000000600007213 */ /* 0x000fca0000000000 */
[----:B------:R0:W1:Y:S02]  /*4190*/  F2I.FTZ.U32.TRUNC.NTZ R3, R2 ;  /* 0x0000000200037305 */ /* 0x000064000021f000 */
[----:B0-----:R-:W-:Y:S02]  /*41a0*/  IMAD.MOV.U32 R2, RZ, RZ, RZ ;  /* 0x000000ffff027224 */ /* 0x001fe400078e00ff */
[----:B-1----:R-:W-:-:S04]  /*41b0*/  IMAD.MOV R8, RZ, RZ, -R3 ;  /* 0x000000ffff087224 */ /* 0x002fc800078e0a03 */
[----:B------:R-:W-:Y:S01]  /*41c0*/  IMAD R11, R8, R9, RZ ;  /* 0x00000009080b7224 */ /* 0x000fe200078e02ff */
[----:B------:R-:W-:-:S03]  /*41d0*/  IABS R8, R5 ;  /* 0x0000000500087213 */ /* 0x000fc60000000000 */
[----:B------:R-:W-:-:S04]  /*41e0*/  IMAD.HI.U32 R3, R3, R11, R2 ;  /* 0x0000000b03037227 */ /* 0x000fc800078e0002 */
[----:B------:R-:W-:Y:S02]  /*41f0*/  IMAD.MOV R2, RZ, RZ, -R8 ;  /* 0x000000ffff027224 */ /* 0x000fe400078e0a08 */
[----:B------:R-:W-:-:S04]  /*4200*/  IMAD.HI.U32 R3, R3, R0, RZ ;  /* 0x0000000003037227 */ /* 0x000fc800078e00ff */
[----:B------:R-:W-:Y:S02]  /*4210*/  IMAD R0, R3, R2, R0 ;  /* 0x0000000203007224 */ /* 0x000fe400078e0200 */
[----:B-----5:R-:W-:-:S03]  /*4220*/  IMAD.U32 R2, RZ, RZ, UR5 ;  /* 0x00000005ff027e24 */ /* 0x020fc6000f8e00ff */
[----:B------:R-:W-:-:S13]  /*4230*/  ISETP.GT.U32.AND P0, PT, R9, R0, PT ;  /* 0x000000000900720c */ /* 0x000fda0003f04070 */
[----:B------:R-:W-:Y:S01]  /*4240*/  @!P0 IMAD.IADD R0, R0, 0x1, -R9 ;  /* 0x0000000100008824 */ /* 0x000fe200078e0a09 */
[----:B------:R-:W-:-:S04]  /*4250*/  ISETP.NE.AND P0, PT, R5, RZ, PT ;  /* 0x000000ff0500720c */ /* 0x000fc80003f05270 */
[----:B------:R-:W-:-:S13]  /*4260*/  ISETP.GT.U32.AND P2, PT, R9, R0, PT ;  /* 0x000000000900720c */ /* 0x000fda0003f44070 */
[----:B------:R-:W-:-:S04]  /*4270*/  @!P2 IMAD.IADD R0, R0, 0x1, -R9 ;  /* 0x000000010000a824 */ /* 0x000fc800078e0a09 */
[----:B------:R-:W-:Y:S01]  /*4280*/  @!P3 IMAD.MOV R0, RZ, RZ, -R0 ;  /* 0x000000ffff00b224 */ /* 0x000fe200078e0a00 */
[----:B------:R-:W-:-:S04]  /*4290*/  @!P0 LOP3.LUT R0, RZ, R5, RZ, 0x33, !PT ;  /* 0x00000005ff008212 */ /* 0x000fc800078e33ff */
[----:B------:R-:W-:Y:S02]  /*42a0*/  ISETP.GE.AND P0, PT, R0, RZ, PT ;  /* 0x000000ff0000720c */ /* 0x000fe40003f06270 */
[----:B--2---:R-:W-:Y:S01]  /*42b0*/  FSETP.GEU.AND P1, PT, |R10|, UR4, PT ;  /* 0x000000040a007c0b */ /* 0x004fe2000bf2e200 */
[----:B------:R-:W-:-:S06]  /*42c0*/  UIADD3 UR4, UPT, UPT, UR6, -0x1, URZ ;  /* 0xffffffff06047890 */ /* 0x000fcc000fffe0ff */
[----:B------:R-:W-:-:S06]  /*42d0*/  IMAD.U32 R9, RZ, RZ, UR4 ;  /* 0x00000004ff097e24 */ /* 0x000fcc000f8e00ff */
[----:B------:R0:W-:Y:S01]  /*42e0*/  @!P1 STG.E desc[UR8][R14.64], RZ ;  /* 0x000000ff0e009986 */ /* 0x0001e2000c101908 */
[----:B----4-:R-:W-:-:S04]  /*42f0*/  LEA R10, P1, R4, UR10, 0x2 ;  /* 0x0000000a040a7c11 */ /* 0x010fc8000f8210ff */
[----:B------:R-:W-:Y:S01]  /*4300*/  LEA.HI.X R11, R4, UR11, R7, 0x2, P1 ;  /* 0x0000000b040b7c11 */ /* 0x000fe200088f1407 */
[----:B------:R-:W-:Y:S01]  /*4310*/  IMAD.MOV.U32 R4, RZ, RZ, RZ ;  /* 0x000000ffff047224 */ /* 0x000fe200078e00ff */
[----:B------:R-:W-:Y:S07]  /*4320*/  @!P0 BRA `(.L_x_37) ;  /* 0x0000000000508947 */ /* 0x000fee0003800000 */
[----:B------:R-:W-:Y:S01]  /*4330*/  BSSY.RECONVERGENT B1, `(.L_x_37) ;  /* 0x0000013000017945 */ /* 0x000fe20003800200 */
[----:B------:R-:W-:Y:S02]  /*4340*/  IMAD.MOV.U32 R4, RZ, RZ, RZ ;  /* 0x000000ffff047224 */ /* 0x000fe400078e00ff */
[----:B------:R-:W-:-:S07]  /*4350*/  IMAD.MOV.U32 R8, RZ, RZ, R0 ;  /* 0x000000ffff087224 */ /* 0x000fce00078e0000 */
.L_x_38:
[----:B------:R-:W-:-:S06]  /*4360*/  IMAD.WIDE R2, R9, 0x4, R14 ;  /* 0x0000000409027825 */ /* 0x000fcc00078e020e */
[----:B------:R-:W2:Y:S01]  /*4370*/  LDG.E R2, desc[UR8][R2.64] ;  /* 0x0000000802027981 */ /* 0x000ea2000c1e1900 */
[----:B------:R-:W-:-:S04]  /*4380*/  IMAD.WIDE R6, R9, 0x4, R10 ;  /* 0x0000000409067825 */ /* 0x000fc800078e020a */
[----:B------:R-:W-:Y:S01]  /*4390*/  VIADD R12, R8, 0xffffffff ;  /* 0xffffffff080c7836 */ /* 0x000fe20000000000 */
[----:B------:R1:W-:Y:S01]  /*43a0*/  STG.E desc[UR8][R6.64], RZ ;  /* 0x000000ff06007986 */ /* 0x0003e2000c101908 */
[C---:B--2---:R-:W-:Y:S02]  /*43b0*/  ISETP.NE.AND P1, PT, R2.reuse, RZ, PT ;  /* 0x000000ff0200720c */ /* 0x044fe40003f25270 */
[----:B------:R-:W-:Y:S01]  /*43c0*/  ISETP.NE.AND P0, PT, R2, RZ, PT ;  /* 0x000000ff0200720c */ /* 0x000fe20003f05270 */
[----:B------:R-:W-:Y:S02]  /*43d0*/  IMAD.MOV.U32 R2, RZ, RZ, R9 ;  /* 0x000000ffff027224 */ /* 0x000fe400078e0009 */
[----:B------:R-:W-:-:S08]  /*43e0*/  VIADD R9, R9, 0xffffffff ;  /* 0xffffffff09097836 */ /* 0x000fd00000000000 */
[----:B------:R-:W-:Y:S02]  /*43f0*/  @P1 IMAD.MOV R12, RZ, RZ, R8 ;  /* 0x000000ffff0c1224 */ /* 0x000fe400078e0208 */
[----:B------:R-:W-:Y:S02]  /*4400*/  VIADD R8, R4, 0x1 ;  /* 0x0000000104087836 */ /* 0x000fe40000000000 */
[----:B------:R-:W-:Y:S01]  /*4410*/  @!P0 IMAD.MOV R8, RZ, RZ, R4 ;  /* 0x000000ffff088224 */ /* 0x000fe200078e0204 */
[----:B------:R-:W-:-:S03]  /*4420*/  ISETP.GT.AND P1, PT, R12, -0x1, PT ;  /* 0xffffffff0c00780c */ /* 0x000fc60003f24270 */
[----:B------:R-:W-:Y:S02]  /*4430*/  IMAD.MOV.U32 R4, RZ, RZ, R8 ;  /* 0x000000ffff047224 */ /* 0x000fe400078e0008 */
[----:B------:R-:W-:-:S08]  /*4440*/  IMAD.MOV.U32 R8, RZ, RZ, R12 ;  /* 0x000000ffff087224 */ /* 0x000fd000078e000c */
[----:B-1----:R-:W-:Y:S05]  /*4450*/  @P1 BRA `(.L_x_38) ;  /* 0xfffffffc00c01947 */ /* 0x002fea000383ffff */
[----:B------:R-:W-:Y:S05]  /*4460*/  BSYNC.RECONVERGENT B1 ;  /* 0x0000000000017941 */ /* 0x000fea0003800200 */
.L_x_37:
[----:B------:R-:W-:Y:S05]  /*4470*/  BSYNC.RECONVERGENT B0 ;  /* 0x0000000000007941 */ /* 0x000fea0003800200 */
.L_x_36:
[----:B------:R-:W-:Y:S01]  /*4480*/  IMAD.IADD R4, R4, 0x1, R5 ;  /* 0x0000000104047824 */ /* 0x000fe200078e0205 */
[----:B------:R-:W-:Y:S01]  /*4490*/  ISETP.GE.AND P0, PT, R2, UR6, PT ;  /* 0x0000000602007c0c */ /* 0x000fe2000bf06270 */
[----:B------:R-:W-:-:S03]  /*44a0*/  IMAD.MOV.U32 R5, RZ, RZ, 0x3f800000 ;  /* 0x3f800000ff057424 */ /* 0x000fc600078e00ff */
[----:B------:R-:W-:Y:S02]  /*44b0*/  LOP3.LUT R4, RZ, R4, RZ, 0x33, !PT ;  /* 0x00000004ff047212 */ /* 0x000fe400078e33ff */
[----:B------:R-:W-:-:S03]  /*44c0*/  SEL R7, R2, R9, !P0 ;  /* 0x0000000902077207 */ /* 0x000fc60004000000 */
[----:B------:R-:W-:Y:S01]  /*44d0*/  VIADD R12, R4, UR6 ;  /* 0x00000006040c7c36 */ /* 0x000fe20008000000 */
[C---:B------:R-:W-:Y:S01]  /*44e0*/  ISETP.GE.AND P0, PT, R7.reuse, 0x1, PT ;  /* 0x000000010700780c */ /* 0x040fe20003f06270 */
[----:B------:R-:W-:-:S03]  /*44f0*/  IMAD.WIDE R2, R7, 0x4, R10 ;  /* 0x0000000407027825 */ /* 0x000fc600078e020a */
[----:B------:R-:W-:Y:S02]  /*4500*/  ISETP.LT.OR P0, PT, R12, RZ, !P0 ;  /* 0x000000ff0c00720c */ /* 0x000fe40004701670 */
[----:B------:R1:W-:Y:S11]  /*4510*/  STG.E desc[UR8][R2.64], R5 ;  /* 0x0000000502007986 */ /* 0x0003f6000c101908 */
[----:B------:R-:W-:Y:S05]  /*4520*/  @P0 EXIT ;  /* 0x000000000000094d */ /* 0x000fea0003800000 */
[----:B------:R-:W-:-:S07]  /*4530*/  IADD3 R4, PT, PT, -R0, UR6, RZ ;  /* 0x0000000600047c10 */ /* 0x000fce000fffe1ff */
.L_x_46:
[----:B-1----:R-:W-:-:S04]  /*4540*/  VIADD R5, R7, 0xffffffff ;  /* 0xffffffff07057836 */ /* 0x002fc80000000000 */
[----:B--2---:R-:W-:-:S04]  /*4550*/  IMAD.WIDE.U32 R20, R5, 0x4, R10 ;  /* 0x0000000405147825 */ /* 0x004fc800078e000a */
[----:B------:R-:W-:Y:S01]  /*4560*/  IMAD.WIDE.U32 R2, R5, 0x4, R14 ;  /* 0x0000000405027825 */ /* 0x000fe200078e000e */
[----:B------:R1:W-:Y:S05]  /*4570*/  STG.E desc[UR8][R20.64], RZ ;  /* 0x000000ff14007986 */ /* 0x0003ea000c101908 */
[----:B------:R-:W2:Y:S01]  /*4580*/  LDG.E R2, desc[UR8][R2.64] ;  /* 0x0000000802027981 */ /* 0x000ea2000c1e1900 */
[----:B------:R-:W-:Y:S01]  /*4590*/  BSSY.RECONVERGENT B0, `(.L_x_39) ;  /* 0x000002e000007945 */ /* 0x000fe20003800200 */
[----:B--2---:R-:W-:-:S13]  /*45a0*/  ISETP.NE.AND P0, PT, R2, RZ, PT ;  /* 0x000000ff0200720c */ /* 0x004fda0003f05270 */
[----:B-1----:R-:W-:Y:S05]  /*45b0*/  @!P0 BRA `(.L_x_40) ;  /* 0x0000000000ac8947 */ /* 0x002fea0003800000 */
[----:B------:R-:W-:Y:S01]  /*45c0*/  ISETP.GE.AND P0, PT, R7, R4, PT ;  /* 0x000000040700720c */ /* 0x000fe20003f06270 */
[----:B------:R-:W-:Y:S01]  /*45d0*/  BSSY.RECONVERGENT B1, `(.L_x_41) ;  /* 0x0000015000017945 */ /* 0x000fe20003800200 */
[----:B------:R-:W-:-:S11]  /*45e0*/  IMAD.MOV.U32 R3, RZ, RZ, RZ ;  /* 0x000000ffff037224 */ /* 0x000fd600078e00ff */
[----:B------:R-:W-:Y:S05]  /*45f0*/  @P0 BRA `(.L_x_42) ;  /* 0x0000000000480947 */ /* 0x000fea0003800000 */
[----:B------:R-:W1:Y:S01]  /*4600*/  LDC R6, c[0x0][0x398] ;  /* 0x0000e600ff067b82 */ /* 0x000e620000000800 */
[----:B------:R-:W-:-:S04]  /*4610*/  IMAD.WIDE.U32 R2, R7, 0x4, R10 ;  /* 0x0000000407027825 */ /* 0x000fc800078e000a */
[----:B------:R-:W-:Y:S02]  /*4620*/  IMAD.MOV.U32 R19, RZ, RZ, R3 ;  /* 0x000000ffff137224 */ /* 0x000fe400078e0003 */
[----:B------:R-:W-:Y:S02]  /*4630*/  IMAD.MOV.U32 R3, RZ, RZ, RZ ;  /* 0x000000ffff037224 */ /* 0x000fe400078e00ff */
[----:B------:R-:W-:Y:S02]  /*4640*/  IMAD.MOV.U32 R23, RZ, RZ, R7 ;  /* 0x000000ffff177224 */ /* 0x000fe400078e0007 */
[----:B-1----:R-:W-:-:S07]  /*4650*/  IMAD R13, R7, R6, R12 ;  /* 0x00000006070d7224 */ /* 0x002fce00078e020c */
.L_x_43:
[----:B------:R-:W-:-:S04]  /*4660*/  IMAD.WIDE R8, R13, 0x4, R16 ;  /* 0x000000040d087825 */ /* 0x000fc800078e0210 */
[----:B------:R-:W-:Y:S02]  /*4670*/  IMAD.MOV.U32 R18, RZ, RZ, R2 ;  /* 0x000000ffff127224 */ /* 0x000fe400078e0002 */
[----:B------:R-:W2:Y:S04]  /*4680*/  LDG.E R8, desc[UR8][R8.64] ;  /* 0x0000000808087981 */ /* 0x000ea8000c1e1900 */
[----:B-1----:R1:W2:Y:S01]  /*4690*/  LDG.E R0, desc[UR8][R18.64] ;  /* 0x0000000812007981 */ /* 0x0022a2000c1e1900 */
[----:B------:R-:W-:-:S05]  /*46a0*/  VIADD R23, R23, 0x1 ;  /* 0x0000000117177836 */ /* 0x000fca0000000000 */
[----:B------:R-:W-:Y:S02]  /*46b0*/  ISETP.GE.AND P0, PT, R23, R4, PT ;  /* 0x000000041700720c */ /* 0x000fe40003f06270 */
[----:B------:R-:W-:Y:S01]  /*46c0*/  IADD3 R2, P1, PT, R2, 0x4, RZ ;  /* 0x0000000402027810 */ /* 0x000fe20007f3e0ff */
[----:B------:R-:W-:-:S04]  /*46d0*/  IMAD.IADD R13, R13, 0x1, R6 ;  /* 0x000000010d0d7824 */ /* 0x000fc800078e0206 */
[----:B-1----:R-:W-:Y:S02]  /*46e0*/  IMAD.X R19, RZ, RZ, R19, P1 ;  /* 0x000000ffff137224 */ /* 0x002fe400008e0613 */
[----:B--2---:R-:W-:-:S05]  /*46f0*/  FFMA R3, -R0, R8, R3 ;  /* 0x0000000800037223 */ /* 0x004fca0000000103 */
[----:B------:R1:W-:Y:S01]  /*4700*/  STG.E desc[UR8][R20.64], R3 ;  /* 0x0000000314007986 */ /* 0x0003e2000c101908 */
[----:B------:R-:W-:Y:S05]  /*4710*/  @!P0 BRA `(.L_x_43) ;  /* 0xfffffffc00d08947 */ /* 0x000fea000383ffff */
.L_x_42:
[----:B------:R-:W-:Y:S05]  /*4720*/  BSYNC.RECONVERGENT B1 ;  /* 0x0000000000017941 */ /* 0x000fea0003800200 */
.L_x_41:
[----:B------:R-:W2:Y:S02]  /*4730*/  LDCU UR4, c[0x0][0x398] ;  /* 0x00007300ff0477ac */ /* 0x000ea40008000800 */
[----:B--2---:R-:W-:-:S04]  /*4740*/  IMAD R9, R5, UR4, R12 ;  /* 0x0000000405097c24 */ /* 0x004fc8000f8e020c */
[----:B------:R-:W-:-:S06]  /*4750*/  IMAD.WIDE R8, R9, 0x4, R16 ;  /* 0x0000000409087825 */ /* 0x000fcc00078e0210 */
[----:B------:R-:W2:Y:S01]  /*4760*/  LDG.E R8, desc[UR8][R8.64] ;  /* 0x0000000808087981 */ /* 0x000ea2000c1e1900 */
[----:B------:R-:W-:Y:S01]  /*4770*/  BSSY.RECONVERGENT B1, `(.L_x_44) ;  /* 0x000000d000017945 */ /* 0x000fe20003800200 */
[----:B--2---:R-:W2:Y:S08]  /*4780*/  MUFU.RCP R0, R8 ;  /* 0x0000000800007308 */ /* 0x004eb00000001000 */
[----:B------:R-:W3:Y:S01]  /*4790*/  FCHK P0, R3, R8 ;  /* 0x0000000803007302 */ /* 0x000ee20000000000 */
[----:B--2---:R-:W-:-:S04]  /*47a0*/  FFMA R13, -R8, R0, 1 ;  /* 0x3f800000080d7423 */ /* 0x004fc80000000100 */
[----:B------:R-:W-:-:S04]  /*47b0*/  FFMA R0, R0, R13, R0 ;  /* 0x0000000d00007223 */ /* 0x000fc80000000000 */
[----:B------:R-:W-:-:S04]  /*47c0*/  FFMA R2, R0, R3, RZ ;  /* 0x0000000300027223 */ /* 0x000fc800000000ff */
[----:B------:R-:W-:-:S04]  /*47d0*/  FFMA R13, -R8, R2, R3 ;  /* 0x00000002080d7223 */ /* 0x000fc80000000103 */
[----:B------:R-:W-:Y:S01]  /*47e0*/  FFMA R13, R0, R13, R2 ;  /* 0x0000000d000d7223 */ /* 0x000fe20000000002 */
[----:B---3--:R-:W-:Y:S06]  /*47f0*/  @!P0 BRA `(.L_x_45) ;  /* 0x0000000000108947 */ /* 0x008fec0003800000 */
[----:B------:R-:W-:Y:S01]  /*4800*/  IMAD.MOV.U32 R0, RZ, RZ, R8 ;  /* 0x000000ffff007224 */ /* 0x000fe200078e0008 */
[----:B------:R-:W-:-:S07]  /*4810*/  MOV R2, 0x4830 ;  /* 0x0000483000027802 */ /* 0x000fce0000000f00 */
[----:B01----:R-:W-:Y:S05]  /*4820*/  CALL.REL.NOINC `($__internal_0_$__cuda_sm3x_div_rn_noftz_f32_slowpath) ;  /* 0x0000000000287944 */ /* 0x003fea0003c00000 */
[----:B------:R-:W-:-:S07]  /*4830*/  IMAD.MOV.U32 R13, RZ, RZ, R0 ;  /* 0x000000ffff0d7224 */ /* 0x000fce00078e0000 */
.L_x_45:
[----:B------:R-:W-:Y:S05]  /*4840*/  BSYNC.RECONVERGENT B1 ;  /* 0x0000000000017941 */ /* 0x000fea0003800200 */
.L_x_44:
[----:B------:R2:W-:Y:S01]  /*4850*/  STG.E desc[UR8][R20.64], R13 ;  /* 0x0000000d14007986 */ /* 0x0005e2000c101908 */
[----:B------:R-:W-:-:S07]  /*4860*/  VIADD R12, R12, 0xffffffff ;  /* 0xffffffff0c0c7836 */ /* 0x000fce0000000000 */
.L_x_40:
[----:B------:R-:W-:Y:S05]  /*4870*/  BSYNC.RECONVERGENT B0 ;  /* 0x0000000000007941 */ /* 0x000fea0003800200 */
.L_x_39:
[----:B------:R-:W-:Y:S01]  /*4880*/  ISETP.GT.U32.AND P0, PT, R7, 0x1, PT ;  /* 0x000000010700780c */ /* 0x000fe20003f04070 */
[----:B------:R-:W-:Y:S01]  /*4890*/  IMAD.MOV.U32 R7, RZ, RZ, R5 ;  /* 0x000000ffff077224 */ /* 0x000fe200078e0005 */
[----:B------:R-:W-:-:S13]  /*48a0*/  ISETP.GT.AND P1, PT, R12, -0x1, PT ;  /* 0xffffffff0c00780c */ /* 0x000fda0003f24270 */
[----:B------:R-:W-:Y:S05]  /*48b0*/  @P0 BRA P1, `(.L_x_46) ;  /* 0xfffffffc00200947 */ /* 0x000fea000083ffff */
[----:B------:R-:W-:Y:S05]  /*48c0*/  EXIT ;  /* 0x000000000000794d */ /* 0x000fea0003800000 */
        .weak           $__internal_0_$__cuda_sm3x_div_rn_noftz_f32_slowpath
        .type           $__internal_0_$__cuda_sm3x_div_rn_noftz_f32_slowpath,@function
        .size           $__internal_0_$__cuda_sm3x_div_rn_noftz_f32_slowpath,(.L_x_59 - $__internal_0_$__cuda_sm3x_div_rn_noftz_f32_slowpath)
$__internal_0_$__cuda_sm3x_div_rn_noftz_f32_slowpath:
[----:B------:R-:W-:Y:S01]  /*48d0*/  SHF.R.U32.HI R6, RZ, 0x17, R0 ;  /* 0x00000017ff067819 */ /* 0x000fe20000011600 */
[----:B------:R-:W-:Y:S01]  /*48e0*/  BSSY.RECONVERGENT B3, `(.L_x_47) ;  /* 0x0000062000037945 */ /* 0x000fe20003800200 */
[----:B------:R-:W-:Y:S02]  /*48f0*/  SHF.R.U32.HI R9, RZ, 0x17, R3 ;  /* 0x00000017ff097819 */ /* 0x000fe40000011603 */
[----:B------:R-:W-:Y:S02]  /*4900*/  LOP3.LUT R6, R6, 0xff, RZ, 0xc0, !PT ;  /* 0x000000ff06067812 */ /* 0x000fe400078ec0ff */
[----:B------:R-:W-:-:S03]  /*4910*/  LOP3.LUT R9, R9, 0xff, RZ, 0xc0, !PT ;  /* 0x000000ff09097812 */ /* 0x000fc600078ec0ff */
[----:B------:R-:W-:Y:S02]  /*4920*/  VIADD R18, R6, 0xffffffff ;  /* 0xffffffff06127836 */ /* 0x000fe40000000000 */
[----:B------:R-:W-:-:S03]  /*4930*/  VIADD R19, R9, 0xffffffff ;  /* 0xffffffff09137836 */ /* 0x000fc60000000000 */
[----:B------:R-:W-:-:S04]  /*4940*/  ISETP.GT.U32.AND P0, PT, R18, 0xfd, PT ;  /* 0x000000fd1200780c */ /* 0x000fc80003f04070 */
[----:B------:R-:W-:-:S13]  /*4950*/  ISETP.GT.U32.OR P0, PT, R19, 0xfd, P0 ;  /* 0x000000fd1300780c */ /* 0x000fda0000704470 */
[----:B------:R-:W-:Y:S01]  /*4960*/  @!P0 IMAD.MOV.U32 R8, RZ, RZ, RZ ;  /* 0x000000ffff088224 */ /* 0x000fe200078e00ff */
[----:B------:R-:W-:Y:S06]  /*4970*/  @!P0 BRA `(.L_x_48) ;  /* 0x00000000005c8947 */ /* 0x000fec0003800000 */
[----:B------:R-:W-:Y:S02]  /*4980*/  FSETP.GTU.FTZ.AND P0, PT, |R3|, +INF , PT ;  /* 0x7f8000000300780b */ /* 0x000fe40003f1c200 */
[----:B------:R-:W-:-:S04]  /*4990*/  FSETP.GTU.FTZ.AND P1, PT, |R0|, +INF , PT ;  /* 0x7f8000000000780b */ /* 0x000fc80003f3c200 */
[----:B------:R-:W-:-:S13]  /*49a0*/  PLOP3.LUT P0, PT, P0, P1, PT, 0xf8, 0x8f ;  /* 0x00000000008f781c */ /* 0x000fda0000703f70 */
[----:B------:R-:W-:Y:S05]  /*49b0*/  @P0 BRA `(.L_x_49) ;  /* 0x00000004004c0947 */ /* 0x000fea0003800000 */
[----:B------:R-:W-:-:S13]  /*49c0*/  LOP3.LUT P0, RZ, R0, 0x7fffffff, R3, 0xc8, !PT ;  /* 0x7fffffff00ff7812 */ /* 0x000fda000780c803 */
[----:B------:R-:W-:Y:S05]  /*49d0*/  @!P0 BRA `(.L_x_50) ;  /* 0x00000004003c8947 */ /* 0x000fea0003800000 */
[C---:B------:R-:W-:Y:S02]  /*49e0*/  FSETP.NEU.FTZ.AND P0, PT, |R3|.reuse, +INF , PT ;  /* 0x7f8000000300780b */ /* 0x040fe40003f1d200 */
[----:B------:R-:W-:Y:S02]  /*49f0*/  FSETP.NEU.FTZ.AND P3, PT, |R0|, +INF , PT ;  /* 0x7f8000000000780b */ /* 0x000fe40003f7d200 */
[----:B------:R-:W-:-:S11]  /*4a00*/  FSETP.NEU.FTZ.AND P1, PT, |R3|, +INF , PT ;  /* 0x7f8000000300780b */ /* 0x000fd60003f3d200 */
[----:B------:R-:W-:Y:S05]  /*4a10*/  @!P3 BRA !P0, `(.L_x_50) ;  /* 0x00000004002cb947 */ /* 0x000fea0004000000 */
[----:B------:R-:W-:-:S04]  /*4a20*/  LOP3.LUT P0, RZ, R3, 0x7fffffff, RZ, 0xc0, !PT ;  /* 0x7fffffff03ff7812 */ /* 0x000fc8000780c0ff */
[----:B------:R-:W-:-:S13]  /*4a30*/  PLOP3.LUT P0, PT, P3, P0, PT, 0x2f, 0xf2 ;  /* 0x0000000000f2781c */ /* 0x000fda0001f00577 */
[----:B------:R-:W-:Y:S05]  /*4a40*/  @P0 BRA `(.L_x_51) ;  /* 0x0000000400180947 */ /* 0x000fea0003800000 */
[----:B------:R-:W-:-:S04]  /*4a50*/  LOP3.LUT P0, RZ, R0, 0x7fffffff, RZ, 0xc0, !PT ;  /* 0x7fffffff00ff7812 */ /* 0x000fc8000780c0ff */
[----:B------:R-:W-:-:S13]  /*4a60*/  PLOP3.LUT P0, PT, P1, P0, PT, 0x2f, 0xf2 ;  /* 0x0000000000f2781c */ /* 0x000fda0000f00577 */
[----:B------:R-:W-:Y:S05]  /*4a70*/  @P0 BRA `(.L_x_52) ;  /* 0x0000000400000947 */ /* 0x000fea0003800000 */
[----:B------:R-:W-:Y:S02]  /*4a80*/  ISETP.GE.AND P0, PT, R19, RZ, PT ;  /* 0x000000ff1300720c */ /* 0x000fe40003f06270 */
[----:B------:R-:W-:-:S11]  /*4a90*/  ISETP.GE.AND P1, PT, R18, RZ, PT ;  /* 0x000000ff1200720c */ /* 0x000fd60003f26270 */
[----:B------:R-:W-:Y:S02]  /*4aa0*/  @P0 IMAD.MOV.U32 R8, RZ, RZ, RZ ;  /* 0x000000ffff080224 */ /* 0x000fe400078e00ff */
[----:B------:R-:W-:Y:S01]  /*4ab0*/  @!P0 FFMA R3, R3, 1.84467440737095516160e+19, RZ ;  /* 0x5f80000003038823 */ /* 0x000fe200000000ff */
[----:B------:R-:W-:Y:S02]  /*4ac0*/  @!P0 IMAD.MOV.U32 R8, RZ, RZ, -0x40 ;  /* 0xffffffc0ff088424 */ /* 0x000fe400078e00ff */
[----:B------:R-:W-:Y:S02]  /*4ad0*/  @!P1 FFMA R0, R0, 1.84467440737095516160e+19, RZ ;  /* 0x5f80000000009823 */ /* 0x000fe400000000ff */
[----:B------:R-:W-:-:S07]  /*4ae0*/  @!P1 VIADD R8, R8, 0x40 ;  /* 0x0000004008089836 */ /* 0x000fce0000000000 */
.L_x_48:
[----:B------:R-:W-:Y:S01]  /*4af0*/  LEA R19, R6, 0xc0800000, 0x17 ;  /* 0xc080000006137811 */ /* 0x000fe200078eb8ff */
[----:B------:R-:W-:Y:S01]  /*4b00*/  VIADD R9, R9, 0xffffff81 ;  /* 0xffffff8109097836 */ /* 0x000fe20000000000 */
[----:B------:R-:W-:Y:S03]  /*4b10*/  BSSY.RECONVERGENT B4, `(.L_x_53) ;  /* 0x0000035000047945 */ /* 0x000fe60003800200 */
[----:B------:R-:W-:Y:S02]  /*4b20*/  IMAD.IADD R24, R0, 0x1, -R19 ;  /* 0x0000000100187824 */ /* 0x000fe400078e0a13 */
[C---:B------:R-:W-:Y:S01]  /*4b30*/  IMAD R0, R9.reuse, -0x800000, R3 ;  /* 0xff80000009007824 */ /* 0x040fe200078e0203 */
[----:B------:R-:W-:Y:S01]  /*4b40*/  IADD3 R9, PT, PT, R9, 0x7f, -R6 ;  /* 0x0000007f09097810 */ /* 0x000fe20007ffe806 */
[----:B------:R-:W0:Y:S01]  /*4b50*/  MUFU.RCP R18, R24 ;  /* 0x0000001800127308 */ /* 0x000e220000001000 */
[----:B------:R-:W-:-:S03]  /*4b60*/  FADD.FTZ R19, -R24, -RZ ;  /* 0x800000ff18137221 */ /* 0x000fc60000010100 */
[----:B------:R-:W-:Y:S02]  /*4b70*/  IMAD.IADD R9, R9, 0x1, R8 ;  /* 0x0000000109097824 */ /* 0x000fe400078e0208 */
[----:B0-----:R-:W-:-:S04]  /*4b80*/  FFMA R25, R18, R19, 1 ;  /* 0x3f80000012197423 */ /* 0x001fc80000000013 */
[----:B------:R-:W-:-:S04]  /*4b90*/  FFMA R25, R18, R25, R18 ;  /* 0x0000001912197223 */ /* 0x000fc80000000012 */
[----:B------:R-:W-:-:S04]  /*4ba0*/  FFMA R18, R0, R25, RZ ;  /* 0x0000001900127223 */ /* 0x000fc800000000ff */
[----:B------:R-:W-:-:S04]  /*4bb0*/  FFMA R3, R19, R18, R0 ;  /* 0x0000001213037223 */ /* 0x000fc80000000000 */
[----:B------:R-:W-:-:S04]  /*4bc0*/  FFMA R18, R25, R3, R18 ;  /* 0x0000000319127223 */ /* 0x000fc80000000012 */
[----:B------:R-:W-:-:S04]  /*4bd0*/  FFMA R19, R19, R18, R0 ;  /* 0x0000001213137223 */ /* 0x000fc80000000000 */
[----:B------:R-:W-:-:S05]  /*4be0*/  FFMA R0, R25, R19, R18 ;  /* 0x0000001319007223 */ /* 0x000fca0000000012 */
[----:B------:R-:W-:-:S04]  /*4bf0*/  SHF.R.U32.HI R3, RZ, 0x17, R0 ;  /* 0x00000017ff037819 */ /* 0x000fc80000011600 */
[----:B------:R-:W-:-:S05]  /*4c00*/  LOP3.LUT R6, R3, 0xff, RZ, 0xc0, !PT ;  /* 0x000000ff03067812 */ /* 0x000fca00078ec0ff */
[----:B------:R-:W-:-:S04]  /*4c10*/  IMAD.IADD R3, R6, 0x1, R9 ;  /* 0x0000000106037824 */ /* 0x000fc800078e0209 */
[----:B------:R-:W-:-:S05]  /*4c20*/  VIADD R6, R3, 0xffffffff ;  /* 0xffffffff03067836 */ /* 0x000fca0000000000 */
[----:B------:R-:W-:-:S13]  /*4c30*/  ISETP.GE.U32.AND P0, PT, R6, 0xfe, PT ;  /* 0x000000fe0600780c */ /* 0x000fda0003f06070 */
[----:B------:R-:W-:Y:S05]  /*4c40*/  @!P0 BRA `(.L_x_54) ;  /* 0x0000000000808947 */ /* 0x000fea0003800000 */
[----:B------:R-:W-:-:S13]  /*4c50*/  ISETP.GT.AND P0, PT, R3, 0xfe, PT ;  /* 0x000000fe0300780c */ /* 0x000fda0003f04270 */
[----:B------:R-:W-:Y:S05]  /*4c60*/  @P0 BRA `(.L_x_55) ;  /* 0x00000000006c0947 */ /* 0x000fea0003800000 */
[----:B------:R-:W-:-:S13]  /*4c70*/  ISETP.GE.AND P0, PT, R3, 0x1, PT ;  /* 0x000000010300780c */ /* 0x000fda0003f06270 */
[----:B------:R-:W-:Y:S05]  /*4c80*/  @P0 BRA `(.L_x_56) ;  /* 0x0000000000740947 */ /* 0x000fea0003800000 */
[----:B------:R-:W-:Y:S02]  /*4c90*/  ISETP.GE.AND P0, PT, R3, -0x18, PT ;  /* 0xffffffe80300780c */ /* 0x000fe40003f06270 */
[----:B------:R-:W-:-:S11]  /*4ca0*/  LOP3.LUT R0, R0, 0x80000000, RZ, 0xc0, !PT ;  /* 0x8000000000007812 */ /* 0x000fd600078ec0ff */
[----:B------:R-:W-:Y:S05]  /*4cb0*/  @!P0 BRA `(.L_x_56) ;  /* 0x0000000000688947 */ /* 0x000fea0003800000 */
[-CC-:B------:R-:W-:Y:S01]  /*4cc0*/  FFMA.RZ R6, R25, R19.reuse, R18.reuse ;  /* 0x0000001319067223 */ /* 0x180fe2000000c012 */
[----:B------:R-:W-:Y:S02]  /*4cd0*/  VIADD R9, R3, 0x20 ;  /* 0x0000002003097836 */ /* 0x000fe40000000000 */
[-CC-:B------:R-:W-:Y:S01]  /*4ce0*/  FFMA.RP R8, R25, R19.reuse, R18.reuse ;  /* 0x0000001319087223 */ /* 0x180fe20000008012 */
[----:B------:R-:W-:Y:S01]  /*4cf0*/  ISETP.NE.AND P3, PT, R3, RZ, PT ;  /* 0x000000ff0300720c */ /* 0x000fe20003f65270 */
[----:B------:R-:W-:Y:S01]  /*4d00*/  FFMA.RM R19, R25, R19, R18 ;  /* 0x0000001319137223 */ /* 0x000fe20000004012 */
[----:B------:R-:W-:Y:S02]  /*4d10*/  LOP3.LUT R6, R6, 0x7fffff, RZ, 0xc0, !PT ;  /* 0x007fffff06067812 */ /* 0x000fe400078ec0ff */
[----:B------:R-:W-:Y:S01]  /*4d20*/  ISETP.NE.AND P1, PT, R3, RZ, PT ;  /* 0x000000ff0300720c */ /* 0x000fe20003f25270 */
[----:B------:R-:W-:Y:S01]  /*4d30*/  IMAD.MOV R3, RZ, RZ, -R3 ;  /* 0x000000ffff037224 */ /* 0x000fe200078e0a03 */
[----:B------:R-:W-:-:S02]  /*4d40*/  LOP3.LUT R6, R6, 0x800000, RZ, 0xfc, !PT ;  /* 0x0080000006067812 */ /* 0x000fc400078efcff */
[----:B------:R-:W-:Y:S02]  /*4d50*/  FSETP.NEU.FTZ.AND P0, PT, R8, R19, PT ;  /* 0x000000130800720b */ /* 0x000fe40003f1d000 */
[----:B------:R-:W-:Y:S02]  /*4d60*/  SHF.L.U32 R9, R6, R9, RZ ;  /* 0x0000000906097219 */ /* 0x000fe400000006ff */
[----:B------:R-:W-:Y:S02]  /*4d70*/  SEL R3, R3, RZ, P3 ;  /* 0x000000ff03037207 */ /* 0x000fe40001800000 */
[----:B------:R-:W-:Y:S02]  /*4d80*/  ISETP.NE.AND P1, PT, R9, RZ, P1 ;  /* 0x000000ff0900720c */ /* 0x000fe40000f25270 */
[----:B------:R-:W-:Y:S02]  /*4d90*/  SHF.R.U32.HI R6, RZ, R3, R6 ;  /* 0x00000003ff067219 */ /* 0x000fe40000011606 */
[----:B------:R-:W-:-:S02]  /*4da0*/  PLOP3.LUT P0, PT, P0, P1, PT, 0xf8, 0x8f ;  /* 0x00000000008f781c */ /* 0x000fc40000703f70 */
[----:B------:R-:W-:Y:S02]  /*4db0*/  SHF.R.U32.HI R3, RZ, 0x1, R6 ;  /* 0x00000001ff037819 */ /* 0x000fe40000011606 */
[----:B------:R-:W-:-:S04]  /*4dc0*/  SEL R8, RZ, 0x1, !P0 ;  /* 0x00000001ff087807 */ /* 0x000fc80004000000 */
[----:B------:R-:W-:-:S04]  /*4dd0*/  LOP3.LUT R9, R8, 0x1, R3, 0xf8, !PT ;  /* 0x0000000108097812 */ /* 0x000fc800078ef803 */
[----:B------:R-:W-:-:S05]  /*4de0*/  LOP3.LUT R6, R9, R6, RZ, 0xc0, !PT ;  /* 0x0000000609067212 */ /* 0x000fca00078ec0ff */
[----:B------:R-:W-:-:S05]  /*4df0*/  IMAD.IADD R3, R3, 0x1, R6 ;  /* 0x0000000103037824 */ /* 0x000fca00078e0206 */
[----:B------:R-:W-:Y:S01]  /*4e00*/  LOP3.LUT R0, R3, R0, RZ, 0xfc, !PT ;  /* 0x0000000003007212 */ /* 0x000fe200078efcff */
[----:B------:R-:W-:Y:S06]  /*4e10*/  BRA `(.L_x_56) ;  /* 0x0000000000107947 */ /* 0x000fec0003800000 */
.L_x_55:
[----:B------:R-:W-:-:S04]  /*4e20*/  LOP3.LUT R0, R0, 0x80000000, RZ, 0xc0, !PT ;  /* 0x8000000000007812 */ /* 0x000fc800078ec0ff */
[----:B------:R-:W-:Y:S01]  /*4e30*/  LOP3.LUT R0, R0, 0x7f800000, RZ, 0xfc, !PT ;  /* 0x7f80000000007812 */ /* 0x000fe200078efcff */
[----:B------:R-:W-:Y:S06]  /*4e40*/  BRA `(.L_x_56) ;  /* 0x0000000000047947 */ /* 0x000fec0003800000 */
.L_x_54:
[----:B------:R-:W-:-:S07]  /*4e50*/  IMAD R0, R9, 0x800000, R0 ;  /* 0x0080000009007824 */ /* 0x000fce00078e0200 */
.L_x_56:
[----:B------:R-:W-:Y:S05]  /*4e60*/  BSYNC.RECONVERGENT B4 ;  /* 0x0000000000047941 */ /* 0x000fea0003800200 */
.L_x_53:
[----:B------:R-:W-:Y:S05]  /*4e70*/  BRA `(.L_x_57) ;  /* 0x0000000000207947 */ /* 0x000fea0003800000 */
.L_x_52:
[----:B------:R-:W-:-:S04]  /*4e80*/  LOP3.LUT R0, R0, 0x80000000, R3, 0x48, !PT ;  /* 0x8000000000007812 */ /* 0x000fc800078e4803 */
[----:B------:R-:W-:Y:S01]  /*4e90*/  LOP3.LUT R0, R0, 0x7f800000, RZ, 0xfc, !PT ;  /* 0x7f80000000007812 */ /* 0x000fe200078efcff */
[----:B------:R-:W-:Y:S06]  /*4ea0*/  BRA `(.L_x_57) ;  /* 0x0000000000147947 */ /* 0x000fec0003800000 */
.L_x_51:
[----:B------:R-:W-:Y:S01]  /*4eb0*/  LOP3.LUT R0, R0, 0x80000000, R3, 0x48, !PT ;  /* 0x8000000000007812 */ /* 0x000fe200078e4803 */
[----:B------:R-:W-:Y:S06]  /*4ec0*/  BRA `(.L_x_57) ;  /* 0x00000000000c7947 */ /* 0x000fec0003800000 */
.L_x_50:
[----:B------:R-:W0:Y:S01]  /*4ed0*/  MUFU.RSQ R0, -QNAN ;  /* 0xffc0000000007908 */ /* 0x000e220000001400 */
[----:B------:R-:W-:Y:S05]  /*4ee0*/  BRA `(.L_x_57) ;  /* 0x0000000000047947 */ /* 0x000fea0003800000 */
.L_x_49:
[----:B------:R-:W-:-:S07]  /*4ef0*/  FADD.FTZ R0, R3, R0 ;  /* 0x0000000003007221 */ /* 0x000fce0000010000 */
.L_x_57:
[----:B------:R-:W-:Y:S05]  /*4f00*/  BSYNC.RECONVERGENT B3 ;  /* 0x0000000000037941 */ /* 0x000fea0003800200 */
.L_x_47:
[----:B------:R-:W-:-:S04]  /*4f10*/  IMAD.MOV.U32 R3, RZ, RZ, 0x0 ;  /* 0x00000000ff037424 */ /* 0x000fc800078e00ff */
[----:B0-----:R-:W-:Y:S05]  /*4f20*/  RET.REL.NODEC R2 `(eigenVecBatchKernel) ;  /* 0xffffffb002347950 */ /* 0x001fea0003c3ffff */
.L_x_58:
[----:B------:R-:W-:-:S00]  /*4f30*/  BRA `(.L_x_58) ;  /* 0xfffffffc00fc7947 */ /* 0x000fc0000383ffff */
[----:B------:R-:W-:-:S00]  /*4f40*/  NOP ;  /* 0x0000000000007918 */ /* 0x000fc00000000000 */
        /* <DEDUP_REMOVED lines=11> */
.L_x_59:


//--------------------- .nv.shared.reserved.0     --------------------------
	.section	.nv.shared.reserved.0,"aw",@nobits
	.weak		__nv_reservedSMEM_offset_0_alias
	.size		__nv_reservedSMEM_offset_0_alias, 0, 64
	.other		__nv_reservedSMEM_offset_0_alias,@"STO_CUDA_RESERVED_SHARED STV_DEFAULT"
__nv_reservedSMEM_offset_0_alias:
	.zero		0
	.zero		64


//--------------------- .nv.constant0.eigenVecBatchKernel --------------------------
	.section	.nv.constant0.eigenVecBatchKernel,"a",@progbits
	.sectionflags	@""
	.align	4
.nv.constant0.eigenVecBatchKernel:
	.zero		972


//--------------------- SYMBOLS --------------------------

	.type		.nv.reservedSmem.offset0,@object
	.size		.nv.reservedSmem.offset0,0x4
